// auto-generated by cutlass_sweep.gemm — config: {"arch": "sm_90", "cluster_m": 1, "cluster_n": 1, "dtype": "int8", "dtype_b": "int8", "layout": "nt", "stages": 5, "tile_k": 128, "tile_m": 128, "tile_n": 64}
#include "cutlass/cutlass.h"
#include "cutlass/gemm/collective/collective_builder.hpp"
#include "cutlass/gemm/device/gemm_universal_adapter.h"
#include "cutlass/gemm/kernel/gemm_universal.hpp"
#include "cutlass/epilogue/collective/collective_builder.hpp"

using ElemA = int8_t;
using ElemB = int8_t;
using ElemCD = int8_t;
using Acc  = int32_t;
using TileShape    = cute::Shape<cute::_128, cute::_64, cute::_128>;
using ClusterShape = cute::Shape<cute::_1, cute::_1, cute::_1>;

using CollectiveEpilogue = typename cutlass::epilogue::collective::CollectiveBuilder<
    cutlass::arch::Sm90, cutlass::arch::OpClassTensorOp,
    TileShape, ClusterShape,
    cutlass::epilogue::collective::EpilogueTileAuto,
    Acc, Acc,
    ElemCD, cutlass::layout::RowMajor, 128 / cutlass::sizeof_bits<ElemCD>::value,
    ElemCD, cutlass::layout::RowMajor, 128 / cutlass::sizeof_bits<ElemCD>::value,
    cutlass::epilogue::collective::EpilogueScheduleAuto
  >::CollectiveOp;

using CollectiveMainloop = typename cutlass::gemm::collective::CollectiveBuilder<
    cutlass::arch::Sm90, cutlass::arch::OpClassTensorOp,
    ElemA, cutlass::layout::RowMajor, 128 / cutlass::sizeof_bits<ElemA>::value,
    ElemB, cutlass::layout::ColumnMajor, 128 / cutlass::sizeof_bits<ElemB>::value,
    Acc,
    TileShape, ClusterShape,
    cutlass::gemm::collective::StageCount<5>,
    cutlass::gemm::collective::KernelScheduleAuto
  >::CollectiveOp;

using GemmKernel = cutlass::gemm::kernel::GemmUniversal<
    cute::Shape<int,int,int,int>,
    CollectiveMainloop,
    CollectiveEpilogue
>;
using Gemm = cutlass::gemm::device::GemmUniversalAdapter<GemmKernel>;

// Force the device kernel symbol into the cubin without needing a host main.
auto* _anchor = &cutlass::device_kernel<GemmKernel>;


// ===== COMPILED SASS (sm_90a) =====

	.target	sm_90a

	.elftype	@"ET_EXEC"


//--------------------- .note.nv.tkinfo           --------------------------
	.section	.note.nv.tkinfo,"",@"SHT_NOTE"
	.sectionflags	@"SHF_NOTE_NV_TKINFO"
	.tkinfo
        /*0018*/ 	.word	0x00000002
        /*0030*/ 	.string	""
        /*0030*/ 	.string	"ptxas"
        /*0030*/ 	.string	"Cuda compilation tools, release 13.0, V13.0.88"
        /*0030*/ 	.string	"Build cuda_13.0.r13.0/compiler.36424714_0"
        /*0030*/ 	.string	"-arch sm_90a -m 64 "



//--------------------- .note.nv.cuinfo           --------------------------
	.section	.note.nv.cuinfo,"",@"SHT_NOTE"
	.sectionflags	@"SHF_NOTE_NV_CUINFO"
        /*0018*/ 	.short	0x0002
        /*001a*/ 	.short	0x005a
        /*001c*/ 	.short	0x0082
	.zero		2


//--------------------- .nv.info                  --------------------------
	.section	.nv.info,"",@"SHT_CUDA_INFO"
	.align	4


	//----- nvinfo : EIATTR_REGCOUNT
	.align		4
        /*0000*/ 	.byte	0x04, 0x2f
        /*0002*/ 	.short	(.L_15 - .L_14)
	.align		4
.L_14:
        /*0004*/ 	.word	index@(_ZN7cutlass13device_kernelINS_4gemm6kernel13GemmUniversalIN4cute5tupleIJiiiiEEENS1_10collective13CollectiveMmaINS1_34MainloopSm90TmaGmmaWarpSpecializedILi5ENS5_IJNS4_1CILi1EEESB_SB_EEENS1_35KernelTmaWarpSpecializedCooperativeEEENS5_IJNSA_ILi128EEENSA_ILi64EEESF_EEEaNS5_IJlSB_lEEEaSI_NS4_8TiledMMAINS4_8MMA_AtomIJNS4_4SM904GMMA26MMA_64x64x32_S32S8S8_SS_TNEEEENS4_6LayoutINS5_IJNSA_ILi2EEESB_SB_EEENS5_IJSB_NSA_ILi0EEESS_EEEEENS5_IJNS4_10UnderscoreESV_SV_EEEEENS4_13SM90_TMA_LOADENS4_14ComposedLayoutINS4_7SwizzleILi3ELi4ELi3EEENS4_18smem_ptr_flag_bitsILi8EEENSP_INS5_IJNSA_ILi8EEESF_EEENS5_IJSF_SB_EEEEEEEvNS4_8identityESY_S18_vS19_EENS_8epilogue10collective6detail29Sm90TmaWarpSpecializedAdapterINS1C_15DefaultEpilogueIaSI_SI_NS1B_6thread17LinearCombinationIaLi1EiiLNS1G_9ScaleType4KindE0ELNS_15FloatRoundStyleE2EaEENS1_15EpilogueDefaultEEEEEvvEEEEvNT_6ParamsE)
        /*0008*/ 	.word	0x000000a8


	//----- nvinfo : EIATTR_FRAME_SIZE
	.align		4
.L_15:
        /*000c*/ 	.byte	0x04, 0x11
        /*000e*/ 	.short	(.L_17 - .L_16)
	.align		4
.L_16:
        /*0010*/ 	.word	index@(_ZN7cutlass13device_kernelINS_4gemm6kernel13GemmUniversalIN4cute5tupleIJiiiiEEENS1_10collective13CollectiveMmaINS1_34MainloopSm90TmaGmmaWarpSpecializedILi5ENS5_IJNS4_1CILi1EEESB_SB_EEENS1_35KernelTmaWarpSpecializedCooperativeEEENS5_IJNSA_ILi128EEENSA_ILi64EEESF_EEEaNS5_IJlSB_lEEEaSI_NS4_8TiledMMAINS4_8MMA_AtomIJNS4_4SM904GMMA26MMA_64x64x32_S32S8S8_SS_TNEEEENS4_6LayoutINS5_IJNSA_ILi2EEESB_SB_EEENS5_IJSB_NSA_ILi0EEESS_EEEEENS5_IJNS4_10UnderscoreESV_SV_EEEEENS4_13SM90_TMA_LOADENS4_14ComposedLayoutINS4_7SwizzleILi3ELi4ELi3EEENS4_18smem_ptr_flag_bitsILi8EEENSP_INS5_IJNSA_ILi8EEESF_EEENS5_IJSF_SB_EEEEEEEvNS4_8identityESY_S18_vS19_EENS_8epilogue10collective6detail29Sm90TmaWarpSpecializedAdapterINS1C_15DefaultEpilogueIaSI_SI_NS1B_6thread17LinearCombinationIaLi1EiiLNS1G_9ScaleType4KindE0ELNS_15FloatRoundStyleE2EaEENS1_15EpilogueDefaultEEEEEvvEEEEvNT_6ParamsE)
        /*0014*/ 	.word	0x00000000


	//----- nvinfo : EIATTR_MIN_STACK_SIZE
	.align		4
.L_17:
        /*0018*/ 	.byte	0x04, 0x12
        /*001a*/ 	.short	(.L_19 - .L_18)
	.align		4
.L_18:
        /*001c*/ 	.word	index@(_ZN7cutlass13device_kernelINS_4gemm6kernel13GemmUniversalIN4cute5tupleIJiiiiEEENS1_10collective13CollectiveMmaINS1_34MainloopSm90TmaGmmaWarpSpecializedILi5ENS5_IJNS4_1CILi1EEESB_SB_EEENS1_35KernelTmaWarpSpecializedCooperativeEEENS5_IJNSA_ILi128EEENSA_ILi64EEESF_EEEaNS5_IJlSB_lEEEaSI_NS4_8TiledMMAINS4_8MMA_AtomIJNS4_4SM904GMMA26MMA_64x64x32_S32S8S8_SS_TNEEEENS4_6LayoutINS5_IJNSA_ILi2EEESB_SB_EEENS5_IJSB_NSA_ILi0EEESS_EEEEENS5_IJNS4_10UnderscoreESV_SV_EEEEENS4_13SM90_TMA_LOADENS4_14ComposedLayoutINS4_7SwizzleILi3ELi4ELi3EEENS4_18smem_ptr_flag_bitsILi8EEENSP_INS5_IJNSA_ILi8EEESF_EEENS5_IJSF_SB_EEEEEEEvNS4_8identityESY_S18_vS19_EENS_8epilogue10collective6detail29Sm90TmaWarpSpecializedAdapterINS1C_15DefaultEpilogueIaSI_SI_NS1B_6thread17LinearCombinationIaLi1EiiLNS1G_9ScaleType4KindE0ELNS_15FloatRoundStyleE2EaEENS1_15EpilogueDefaultEEEEEvvEEEEvNT_6ParamsE)
        /*0020*/ 	.word	0x00000000
.L_19:


//--------------------- .nv.compat                --------------------------
	.section	.nv.compat,"",@"SHT_CUDA_COMPAT_INFO"
	.align	4
        /*0000*/ 	.byte	0x02, 0x09, 0x01, 0x00, 0x02, 0x02, 0x04, 0x00, 0x02, 0x05, 0x05, 0x00, 0x03, 0x07, 0x01, 0x01
        /*0010*/ 	.byte	0x02, 0x03, 0x01, 0x00, 0x02, 0x06, 0x01, 0x00, 0x04, 0x0b, 0x08, 0x00, 0x00, 0x00, 0x00, 0x00
        /*0020*/ 	.byte	0x00, 0x00, 0x00, 0x00


//--------------------- .nv.info._ZN7cutlass13device_kernelINS_4gemm6kernel13GemmUniversalIN4cute5tupleIJiiiiEEENS1_10collective13CollectiveMmaINS1_34MainloopSm90TmaGmmaWarpSpecializedILi5ENS5_IJNS4_1CILi1EEESB_SB_EEENS1_35KernelTmaWarpSpecializedCooperativeEEENS5_IJNSA_ILi128EEENSA_ILi64EEESF_EEEaNS5_IJlSB_lEEEaSI_NS4_8TiledMMAINS4_8MMA_AtomIJNS4_4SM904GMMA26MMA_64x64x32_S32S8S8_SS_TNEEEENS4_6LayoutINS5_IJNSA_ILi2EEESB_SB_EEENS5_IJSB_NSA_ILi0EEESS_EEEEENS5_IJNS4_10UnderscoreESV_SV_EEEEENS4_13SM90_TMA_LOADENS4_14ComposedLayoutINS4_7SwizzleILi3ELi4ELi3EEENS4_18smem_ptr_flag_bitsILi8EEENSP_INS5_IJNSA_ILi8EEESF_EEENS5_IJSF_SB_EEEEEEEvNS4_8identityESY_S18_vS19_EENS_8epilogue10collective6detail29Sm90TmaWarpSpecializedAdapterINS1C_15DefaultEpilogueIaSI_SI_NS1B_6thread17LinearCombinationIaLi1EiiLNS1G_9ScaleType4KindE0ELNS_15FloatRoundStyleE2EaEENS1_15EpilogueDefaultEEEEEvvEEEEvNT_6ParamsE --------------------------
	.section	.nv.info._ZN7cutlass13device_kernelINS_4gemm6kernel13GemmUniversalIN4cute5tupleIJiiiiEEENS1_10collective13CollectiveMmaINS1_34MainloopSm90TmaGmmaWarpSpecializedILi5ENS5_IJNS4_1CILi1EEESB_SB_EEENS1_35KernelTmaWarpSpecializedCooperativeEEENS5_IJNSA_ILi128EEENSA_ILi64EEESF_EEEaNS5_IJlSB_lEEEaSI_NS4_8TiledMMAINS4_8MMA_AtomIJNS4_4SM904GMMA26MMA_64x64x32_S32S8S8_SS_TNEEEENS4_6LayoutINS5_IJNSA_ILi2EEESB_SB_EEENS5_IJSB_NSA_ILi0EEESS_EEEEENS5_IJNS4_10UnderscoreESV_SV_EEEEENS4_13SM90_TMA_LOADENS4_14ComposedLayoutINS4_7SwizzleILi3ELi4ELi3EEENS4_18smem_ptr_flag_bitsILi8EEENSP_INS5_IJNSA_ILi8EEESF_EEENS5_IJSF_SB_EEEEEEEvNS4_8identityESY_S18_vS19_EENS_8epilogue10collective6detail29Sm90TmaWarpSpecializedAdapterINS1C_15DefaultEpilogueIaSI_SI_NS1B_6thread17LinearCombinationIaLi1EiiLNS1G_9ScaleType4KindE0ELNS_15FloatRoundStyleE2EaEENS1_15EpilogueDefaultEEEEEvvEEEEvNT_6ParamsE,"",@"SHT_CUDA_INFO"
	.sectionflags	@""
	.align	4


	//----- nvinfo : EIATTR_CUDA_API_VERSION
	.align		4
        /*0000*/ 	.byte	0x04, 0x37
        /*0002*/ 	.short	(.L_21 - .L_20)
.L_20:
        /*0004*/ 	.word	0x00000082


	//----- nvinfo : EIATTR_KPARAM_INFO
	.align		4
.L_21:
        /*0008*/ 	.byte	0x04, 0x17
        /*000a*/ 	.short	(.L_23 - .L_22)
.L_22:
        /*000c*/ 	.word	0x00000000
        /*0010*/ 	.short	0x0000
        /*0012*/ 	.short	0x0070
        /*0014*/ 	.byte	0x00, 0xf0, 0x01, 0x10


	//----- nvinfo : EIATTR_SPARSE_MMA_MASK
	.align		4
.L_23:
        /*0018*/ 	.byte	0x03, 0x50
        /*001a*/ 	.short	0x0000


	//----- nvinfo : EIATTR_MAXREG_COUNT
	.align		4
        /*001c*/ 	.byte	0x03, 0x1b
        /*001e*/ 	.short	0x00a8


	//----- nvinfo : EIATTR_NUM_BARRIERS
	.align		4
        /*0020*/ 	.byte	0x02, 0x4c
        /*0022*/ 	.byte	0x01
	.zero		1


	//----- nvinfo : EIATTR_EXTERNS
	.align		4
        /*0024*/ 	.byte	0x04, 0x0f
        /*0026*/ 	.short	(.L_25 - .L_24)


	//   ....[0]....
	.align		4
.L_24:
        /*0028*/ 	.word	index@(__assertfail)


	//----- nvinfo : EIATTR_MERCURY_ISA_VERSION
	.align		4
.L_25:
        /*002c*/ 	.byte	0x03, 0x5f
        /*002e*/ 	.short	0x0101


	//----- nvinfo : EIATTR_INT_WARP_WIDE_INSTR_OFFSETS
	.align		4
        /*0030*/ 	.byte	0x04, 0x31
        /*0032*/ 	.short	(.L_27 - .L_26)


	//   ....[0]....
.L_26:
        /*0034*/ 	.word	0x000003d0


	//   ....[1]....
        /*0038*/ 	.word	0x00000400


	//   ....[2]....
        /*003c*/ 	.word	0x000004e0


	//----- nvinfo : EIATTR_COOP_GROUP_MASK_REGIDS
	.align		4
.L_27:
        /*0040*/ 	.byte	0x04, 0x29
        /*0042*/ 	.short	(.L_29 - .L_28)


	//   ....[0]....
.L_28:
        /*0044*/ 	.word	0xffffffff


	//   ....[1]....
        /*0048*/ 	.word	0xffffffff


	//   ....[2]....
        /*004c*/ 	.word	0xffffffff


	//   ....[3]....
        /*0050*/ 	.word	0xffffffff


	//   ....[4]....
        /*0054*/ 	.word	0xffffffff


	//----- nvinfo : EIATTR_COOP_GROUP_INSTR_OFFSETS
	.align		4
.L_29:
        /*0058*/ 	.byte	0x04, 0x28
        /*005a*/ 	.short	(.L_31 - .L_30)


	//   ....[0]....
.L_30:
        /*005c*/ 	.word	0x00000060


	//   ....[1]....
        /*0060*/ 	.word	0x00000070


	//   ....[2]....
        /*0064*/ 	.word	0x00000130


	//   ....[3]....
        /*0068*/ 	.word	0x000002e0


	//   ....[4]....
        /*006c*/ 	.word	0x00000f80


	//----- nvinfo : EIATTR_REG_RECONFIG
	.align		4
.L_31:
        /*0070*/ 	.byte	0x01, 0x54
	.zero		2


	//----- nvinfo : EIATTR_SYSCALL_OFFSETS
	.align		4
        /*0074*/ 	.byte	0x04, 0x46
        /*0076*/ 	.short	(.L_33 - .L_32)


	//   ....[0]....
.L_32:
        /*0078*/ 	.word	0x00001140


	//----- nvinfo : EIATTR_MBARRIER_INSTR_OFFSETS
	.align		4
.L_33:
        /*007c*/ 	.byte	0x04, 0x39
        /*007e*/ 	.short	(.L_35 - .L_34)


	//   ....[0]....
.L_34:
        /*0080*/ 	.word	0x00000230
        /*0084*/ 	.word	0x000000ff
        /*0088*/ 	.word	0x00000000
        /*008c*/ 	.short	0x0100
        /*008e*/ 	.byte	0x08
	.zero		1


	//   ....[1]....
        /*0090*/ 	.word	0x00000240
        /*0094*/ 	.word	0x000000ff
        /*0098*/ 	.word	0x00000028
        /*009c*/ 	.short	0x0100
        /*009e*/ 	.byte	0x08
	.zero		1


	//   ....[2]....
        /*00a0*/ 	.word	0x00000250
        /*00a4*/ 	.word	0x000000ff
        /*00a8*/ 	.word	0x00000008
        /*00ac*/ 	.short	0x0100
        /*00ae*/ 	.byte	0x08
	.zero		1


	//   ....[3]....
        /*00b0*/ 	.word	0x00000260
        /*00b4*/ 	.word	0x000000ff
        /*00b8*/ 	.word	0x00000030
        /*00bc*/ 	.short	0x0100
        /*00be*/ 	.byte	0x08
	.zero		1


	//   ....[4]....
        /*00c0*/ 	.word	0x00000270
        /*00c4*/ 	.word	0x000000ff
        /*00c8*/ 	.word	0x00000010
        /*00cc*/ 	.short	0x0100
        /*00ce*/ 	.byte	0x08
	.zero		1


	//   ....[5]....
        /*00d0*/ 	.word	0x00000280
        /*00d4*/ 	.word	0x000000ff
        /*00d8*/ 	.word	0x00000038
        /*00dc*/ 	.short	0x0100
        /*00de*/ 	.byte	0x08
	.zero		1


	//   ....[6]....
        /*00e0*/ 	.word	0x00000290
        /*00e4*/ 	.word	0x000000ff
        /*00e8*/ 	.word	0x00000018
        /*00ec*/ 	.short	0x0100
        /*00ee*/ 	.byte	0x08
	.zero		1


	//   ....[7]....
        /*00f0*/ 	.word	0x000002a0
        /*00f4*/ 	.word	0x000000ff
        /*00f8*/ 	.word	0x00000040
        /*00fc*/ 	.short	0x0100
        /*00fe*/ 	.byte	0x08
	.zero		1


	//   ....[8]....
        /*0100*/ 	.word	0x000002b0
        /*0104*/ 	.word	0x000000ff
        /*0108*/ 	.word	0x00000020
        /*010c*/ 	.short	0x0100
        /*010e*/ 	.byte	0x08
	.zero		1


	//   ....[9]....
        /*0110*/ 	.word	0x000002c0
        /*0114*/ 	.word	0x000000ff
        /*0118*/ 	.word	0x00000048
        /*011c*/ 	.short	0x0100
        /*011e*/ 	.byte	0x08
	.zero		1


	//   ....[10]....
        /*0120*/ 	.word	0x00000550
        /*0124*/ 	.word	0x000000ff
        /*0128*/ 	.word	0x00000060
        /*012c*/ 	.short	0x0100
        /*012e*/ 	.byte	0x06
	.zero		1


	//   ....[11]....
        /*0130*/ 	.word	0x000005b0
        /*0134*/ 	.word	0x000000ff
        /*0138*/ 	.word	0x00000068
        /*013c*/ 	.short	0x0100
        /*013e*/ 	.byte	0x06
	.zero		1


	//   ....[12]....
        /*0140*/ 	.word	0x00001210
        /*0144*/ 	.word	0x00000003
        /*0148*/ 	.word	0x00000000
        /*014c*/ 	.short	0x010a
        /*014e*/ 	.byte	0x3f
	.zero		1


	//   ....[13]....
        /*0150*/ 	.word	0x00001250
        /*0154*/ 	.word	0x00000003
        /*0158*/ 	.word	0x00000000
        /*015c*/ 	.short	0x010a
        /*015e*/ 	.byte	0x3f
	.zero		1


	//   ....[14]....
        /*0160*/ 	.word	0x00001620
        /*0164*/ 	.word	0x00000005
        /*0168*/ 	.word	0x00000000
        /*016c*/ 	.short	0x010a
        /*016e*/ 	.byte	0x3f
	.zero		1


	//   ....[15]....
        /*0170*/ 	.word	0x00001660
        /*0174*/ 	.word	0x00000005
        /*0178*/ 	.word	0x00000000
        /*017c*/ 	.short	0x010a
        /*017e*/ 	.byte	0x3f
	.zero		1


	//   ....[16]....
        /*0180*/ 	.word	0x000018c0
        /*0184*/ 	.word	0x00000004
        /*0188*/ 	.word	0x00000000
        /*018c*/ 	.short	0x0101
        /*018e*/ 	.byte	0x3f
	.zero		1


	//   ....[17]....
        /*0190*/ 	.word	0x00001aa0
        /*0194*/ 	.word	0x00000000
        /*0198*/ 	.word	0x00000000
        /*019c*/ 	.short	0x0101
        /*019e*/ 	.byte	0x3f
	.zero		1


	//   ....[18]....
        /*01a0*/ 	.word	0x000049e0
        /*01a4*/ 	.word	0x0000000e
        /*01a8*/ 	.word	0x00000028
        /*01ac*/ 	.short	0x010a
        /*01ae*/ 	.byte	0x3f
	.zero		1


	//   ....[19]....
        /*01b0*/ 	.word	0x00004d60
        /*01b4*/ 	.word	0x00000006
        /*01b8*/ 	.word	0x00000068
        /*01bc*/ 	.short	0x0101
        /*01be*/ 	.byte	0x3f
	.zero		1


	//   ....[20]....
        /*01c0*/ 	.word	0x00005490
        /*01c4*/ 	.word	0x00000007
        /*01c8*/ 	.word	0x00000000
        /*01cc*/ 	.short	0x010a
        /*01ce*/ 	.byte	0x3f
	.zero		1


	//   ....[21]....
        /*01d0*/ 	.word	0x00005510
        /*01d4*/ 	.word	0x00000009
        /*01d8*/ 	.word	0x00000000
        /*01dc*/ 	.short	0x010a
        /*01de*/ 	.byte	0x3f
	.zero		1


	//   ....[22]....
        /*01e0*/ 	.word	0x000055a0
        /*01e4*/ 	.word	0x00000006
        /*01e8*/ 	.word	0x00000000
        /*01ec*/ 	.short	0x010a
        /*01ee*/ 	.byte	0x3f
	.zero		1


	//   ....[23]....
        /*01f0*/ 	.word	0x00005630
        /*01f4*/ 	.word	0x00000009
        /*01f8*/ 	.word	0x00000000
        /*01fc*/ 	.short	0x010a
        /*01fe*/ 	.byte	0x3f
	.zero		1


	//   ....[24]....
        /*0200*/ 	.word	0x000056c0
        /*0204*/ 	.word	0x00000003
        /*0208*/ 	.word	0x00000000
        /*020c*/ 	.short	0x010a
        /*020e*/ 	.byte	0x3f
	.zero		1


	//   ....[25]....
        /*0210*/ 	.word	0x00005720
        /*0214*/ 	.word	0x00000003
        /*0218*/ 	.word	0x00000000
        /*021c*/ 	.short	0x010a
        /*021e*/ 	.byte	0x3f
	.zero		1


	//   ....[26]....
        /*0220*/ 	.word	0x00005770
        /*0224*/ 	.word	0x00000005
        /*0228*/ 	.word	0x00000000
        /*022c*/ 	.short	0x010a
        /*022e*/ 	.byte	0x3f
	.zero		1


	//   ....[27]....
        /*0230*/ 	.word	0x00005840
        /*0234*/ 	.word	0x0000000e
        /*0238*/ 	.word	0x00000028
        /*023c*/ 	.short	0x010a
        /*023e*/ 	.byte	0x3f
	.zero		1


	//   ....[28]....
        /*0240*/ 	.word	0x00005910
        /*0244*/ 	.word	0x00000007
        /*0248*/ 	.word	0x00000000
        /*024c*/ 	.short	0x010a
        /*024e*/ 	.byte	0x3f
	.zero		1


	//   ....[29]....
        /*0250*/ 	.word	0x00005960
        /*0254*/ 	.word	0x00000009
        /*0258*/ 	.word	0x00000000
        /*025c*/ 	.short	0x010a
        /*025e*/ 	.byte	0x3f
	.zero		1


	//   ....[30]....
        /*0260*/ 	.word	0x000059b0
        /*0264*/ 	.word	0x00000006
        /*0268*/ 	.word	0x00000000
        /*026c*/ 	.short	0x010a
        /*026e*/ 	.byte	0x3f
	.zero		1


	//   ....[31]....
        /*0270*/ 	.word	0x00005a00
        /*0274*/ 	.word	0x00000009
        /*0278*/ 	.word	0x00000000
        /*027c*/ 	.short	0x010a
        /*027e*/ 	.byte	0x3f
	.zero		1


	//----- nvinfo : EIATTR_NUM_MBARRIERS
	.align		4
.L_35:
        /*0280*/ 	.byte	0x03, 0x38
        /*0282*/ 	.short	0x000c


	//----- nvinfo : EIATTR_EXIT_INSTR_OFFSETS
	.align		4
        /*0284*/ 	.byte	0x04, 0x1c
        /*0286*/ 	.short	(.L_37 - .L_36)


	//   ....[0]....
.L_36:
        /*0288*/ 	.word	0x00000600


	//   ....[1]....
        /*028c*/ 	.word	0x00000ec0


	//   ....[2]....
        /*0290*/ 	.word	0x00004050


	//   ....[3]....
        /*0294*/ 	.word	0x00004680


	//   ....[4]....
        /*0298*/ 	.word	0x00005710


	//----- nvinfo : EIATTR_MAX_THREADS
	.align		4
.L_37:
        /*029c*/ 	.byte	0x04, 0x05
        /*029e*/ 	.short	(.L_39 - .L_38)
.L_38:
        /*02a0*/ 	.word	0x00000180
        /*02a4*/ 	.word	0x00000001
        /*02a8*/ 	.word	0x00000001


	//----- nvinfo : EIATTR_CRS_STACK_SIZE
	.align		4
.L_39:
        /*02ac*/ 	.byte	0x04, 0x1e
        /*02ae*/ 	.short	(.L_41 - .L_40)
.L_40:
        /*02b0*/ 	.word	0x00000000


	//----- nvinfo : EIATTR_CBANK_PARAM_SIZE
	.align		4
.L_41:
        /*02b4*/ 	.byte	0x03, 0x19
        /*02b6*/ 	.short	0x0470


	//----- nvinfo : EIATTR_PARAM_CBANK
	.align		4
        /*02b8*/ 	.byte	0x04, 0x0a
        /*02ba*/ 	.short	(.L_43 - .L_42)
	.align		4
.L_42:
        /*02bc*/ 	.word	index@(.nv.constant0._ZN7cutlass13device_kernelINS_4gemm6kernel13GemmUniversalIN4cute5tupleIJiiiiEEENS1_10collective13CollectiveMmaINS1_34MainloopSm90TmaGmmaWarpSpecializedILi5ENS5_IJNS4_1CILi1EEESB_SB_EEENS1_35KernelTmaWarpSpecializedCooperativeEEENS5_IJNSA_ILi128EEENSA_ILi64EEESF_EEEaNS5_IJlSB_lEEEaSI_NS4_8TiledMMAINS4_8MMA_AtomIJNS4_4SM904GMMA26MMA_64x64x32_S32S8S8_SS_TNEEEENS4_6LayoutINS5_IJNSA_ILi2EEESB_SB_EEENS5_IJSB_NSA_ILi0EEESS_EEEEENS5_IJNS4_10UnderscoreESV_SV_EEEEENS4_13SM90_TMA_LOADENS4_14ComposedLayoutINS4_7SwizzleILi3ELi4ELi3EEENS4_18smem_ptr_flag_bitsILi8EEENSP_INS5_IJNSA_ILi8EEESF_EEENS5_IJSF_SB_EEEEEEEvNS4_8identityESY_S18_vS19_EENS_8epilogue10collective6detail29Sm90TmaWarpSpecializedAdapterINS1C_15DefaultEpilogueIaSI_SI_NS1B_6thread17LinearCombinationIaLi1EiiLNS1G_9ScaleType4KindE0ELNS_15FloatRoundStyleE2EaEENS1_15EpilogueDefaultEEEEEvvEEEEvNT_6ParamsE)
        /*02c0*/ 	.short	0x0210
        /*02c2*/ 	.short	0x0470


	//----- nvinfo : EIATTR_SW_WAR
	.align		4
.L_43:
        /*02c4*/ 	.byte	0x04, 0x36
        /*02c6*/ 	.short	(.L_45 - .L_44)
.L_44:
        /*02c8*/ 	.word	0x00000008
.L_45:


//--------------------- .nv.callgraph             --------------------------
	.section	.nv.callgraph,"",@"SHT_CUDA_CALLGRAPH"
	.align	4
	.sectionentsize	8
	.align		4
        /*0000*/ 	.word	0x00000000
	.align		4
        /*0004*/ 	.word	0xffffffff
	.align		4
        /*0008*/ 	.word	index@(_ZN7cutlass13device_kernelINS_4gemm6kernel13GemmUniversalIN4cute5tupleIJiiiiEEENS1_10collective13CollectiveMmaINS1_34MainloopSm90TmaGmmaWarpSpecializedILi5ENS5_IJNS4_1CILi1EEESB_SB_EEENS1_35KernelTmaWarpSpecializedCooperativeEEENS5_IJNSA_ILi128EEENSA_ILi64EEESF_EEEaNS5_IJlSB_lEEEaSI_NS4_8TiledMMAINS4_8MMA_AtomIJNS4_4SM904GMMA26MMA_64x64x32_S32S8S8_SS_TNEEEENS4_6LayoutINS5_IJNSA_ILi2EEESB_SB_EEENS5_IJSB_NSA_ILi0EEESS_EEEEENS5_IJNS4_10UnderscoreESV_SV_EEEEENS4_13SM90_TMA_LOADENS4_14ComposedLayoutINS4_7SwizzleILi3ELi4ELi3EEENS4_18smem_ptr_flag_bitsILi8EEENSP_INS5_IJNSA_ILi8EEESF_EEENS5_IJSF_SB_EEEEEEEvNS4_8identityESY_S18_vS19_EENS_8epilogue10collective6detail29Sm90TmaWarpSpecializedAdapterINS1C_15DefaultEpilogueIaSI_SI_NS1B_6thread17LinearCombinationIaLi1EiiLNS1G_9ScaleType4KindE0ELNS_15FloatRoundStyleE2EaEENS1_15EpilogueDefaultEEEEEvvEEEEvNT_6ParamsE)
	.align		4
        /*000c*/ 	.word	index@(__assertfail)
	.align		4
        /*0010*/ 	.word	0x00000000
	.align		4
        /*0014*/ 	.word	0xfffffffe
	.align		4
        /*0018*/ 	.word	0x00000000
	.align		4
        /*001c*/ 	.word	0xfffffffd
	.align		4
        /*0020*/ 	.word	0x00000000
	.align		4
        /*0024*/ 	.word	0xfffffffc


//--------------------- .nv.constant4             --------------------------
	.section	.nv.constant4,"a",@progbits
	.align	8
	.align		8
.nv.constant4:
        /*0000*/ 	.dword	__assertfail
	.align		8
        /*0008*/ 	.dword	__unnamed_1
	.align		8
        /*0010*/ 	.dword	_ZN40_INTERNAL_d58bfe93_4_k_cu_31ce5594_292774cuda3std3__45__cpo5beginE
	.align		8
        /*0018*/ 	.dword	_ZN40_INTERNAL_d58bfe93_4_k_cu_31ce5594_292774cuda3std3__45__cpo3endE
	.align		8
        /*0020*/ 	.dword	_ZN40_INTERNAL_d58bfe93_4_k_cu_31ce5594_292774cuda3std3__45__cpo6cbeginE
	.align		8
        /*0028*/ 	.dword	_ZN40_INTERNAL_d58bfe93_4_k_cu_31ce5594_292774cuda3std3__45__cpo4cendE
	.align		8
        /*0030*/ 	.dword	_ZN40_INTERNAL_d58bfe93_4_k_cu_31ce5594_292774cuda3std3__442_GLOBAL__N__d58bfe93_4_k_cu_31ce5594_292776ignoreE
	.align		8
        /*0038*/ 	.dword	_ZN40_INTERNAL_d58bfe93_4_k_cu_31ce5594_292774cuda3std3__419piecewise_constructE
	.align		8
        /*0040*/ 	.dword	_ZN40_INTERNAL_d58bfe93_4_k_cu_31ce5594_292774cuda3std3__48in_placeE
	.align		8
        /*0048*/ 	.dword	_ZN40_INTERNAL_d58bfe93_4_k_cu_31ce5594_292774cuda3std6ranges3__45__cpo4swapE
	.align		8
        /*0050*/ 	.dword	_ZN40_INTERNAL_d58bfe93_4_k_cu_31ce5594_292774cuda3std6ranges3__45__cpo9iter_moveE
	.align		8
        /*0058*/ 	.dword	_ZN40_INTERNAL_d58bfe93_4_k_cu_31ce5594_292774cute7productE
	.align		8
        /*0060*/ 	.dword	_ZN40_INTERNAL_d58bfe93_4_k_cu_31ce5594_292774cute1_E
	.align		8
        /*0068*/ 	.dword	$str$22
	.align		8
        /*0070*/ 	.dword	$str$23


//--------------------- .text._ZN7cutlass13device_kernelINS_4gemm6kernel13GemmUniversalIN4cute5tupleIJiiiiEEENS1_10collective13CollectiveMmaINS1_34MainloopSm90TmaGmmaWarpSpecializedILi5ENS5_IJNS4_1CILi1EEESB_SB_EEENS1_35KernelTmaWarpSpecializedCooperativeEEENS5_IJNSA_ILi128EEENSA_ILi64EEESF_EEEaNS5_IJlSB_lEEEaSI_NS4_8TiledMMAINS4_8MMA_AtomIJNS4_4SM904GMMA26MMA_64x64x32_S32S8S8_SS_TNEEEENS4_6LayoutINS5_IJNSA_ILi2EEESB_SB_EEENS5_IJSB_NSA_ILi0EEESS_EEEEENS5_IJNS4_10UnderscoreESV_SV_EEEEENS4_13SM90_TMA_LOADENS4_14ComposedLayoutINS4_7SwizzleILi3ELi4ELi3EEENS4_18smem_ptr_flag_bitsILi8EEENSP_INS5_IJNSA_ILi8EEESF_EEENS5_IJSF_SB_EEEEEEEvNS4_8identityESY_S18_vS19_EENS_8epilogue10collective6detail29Sm90TmaWarpSpecializedAdapterINS1C_15DefaultEpilogueIaSI_SI_NS1B_6thread17LinearCombinationIaLi1EiiLNS1G_9ScaleType4KindE0ELNS_15FloatRoundStyleE2EaEENS1_15EpilogueDefaultEEEEEvvEEEEvNT_6ParamsE --------------------------
	.section	.text._ZN7cutlass13device_kernelINS_4gemm6kernel13GemmUniversalIN4cute5tupleIJiiiiEEENS1_10collective13CollectiveMmaINS1_34MainloopSm90TmaGmmaWarpSpecializedILi5ENS5_IJNS4_1CILi1EEESB_SB_EEENS1_35KernelTmaWarpSpecializedCooperativeEEENS5_IJNSA_ILi128EEENSA_ILi64EEESF_EEEaNS5_IJlSB_lEEEaSI_NS4_8TiledMMAINS4_8MMA_AtomIJNS4_4SM904GMMA26MMA_64x64x32_S32S8S8_SS_TNEEEENS4_6LayoutINS5_IJNSA_ILi2EEESB_SB_EEENS5_IJSB_NSA_ILi0EEESS_EEEEENS5_IJNS4_10UnderscoreESV_SV_EEEEENS4_13SM90_TMA_LOADENS4_14ComposedLayoutINS4_7SwizzleILi3ELi4ELi3EEENS4_18smem_ptr_flag_bitsILi8EEENSP_INS5_IJNSA_ILi8EEESF_EEENS5_IJSF_SB_EEEEEEEvNS4_8identityESY_S18_vS19_EENS_8epilogue10collective6detail29Sm90TmaWarpSpecializedAdapterINS1C_15DefaultEpilogueIaSI_SI_NS1B_6thread17LinearCombinationIaLi1EiiLNS1G_9ScaleType4KindE0ELNS_15FloatRoundStyleE2EaEENS1_15EpilogueDefaultEEEEEvvEEEEvNT_6ParamsE,"ax",@progbits
	.align	128
.text._ZN7cutlass13device_kernelINS_4gemm6kernel13GemmUniversalIN4cute5tupleIJiiiiEEENS1_10collective13CollectiveMmaINS1_34MainloopSm90TmaGmmaWarpSpecializedILi5ENS5_IJNS4_1CILi1EEESB_SB_EEENS1_35KernelTmaWarpSpecializedCooperativeEEENS5_IJNSA_ILi128EEENSA_ILi64EEESF_EEEaNS5_IJlSB_lEEEaSI_NS4_8TiledMMAINS4_8MMA_AtomIJNS4_4SM904GMMA26MMA_64x64x32_S32S8S8_SS_TNEEEENS4_6LayoutINS5_IJNSA_ILi2EEESB_SB_EEENS5_IJSB_NSA_ILi0EEESS_EEEEENS5_IJNS4_10UnderscoreESV_SV_EEEEENS4_13SM90_TMA_LOADENS4_14ComposedLayoutINS4_7SwizzleILi3ELi4ELi3EEENS4_18smem_ptr_flag_bitsILi8EEENSP_INS5_IJNSA_ILi8EEESF_EEENS5_IJSF_SB_EEEEEEEvNS4_8identityESY_S18_vS19_EENS_8epilogue10collective6detail29Sm90TmaWarpSpecializedAdapterINS1C_15DefaultEpilogueIaSI_SI_NS1B_6thread17LinearCombinationIaLi1EiiLNS1G_9ScaleType4KindE0ELNS_15FloatRoundStyleE2EaEENS1_15EpilogueDefaultEEEEEvvEEEEvNT_6ParamsE:
        .type           _ZN7cutlass13device_kernelINS_4gemm6kernel13GemmUniversalIN4cute5tupleIJiiiiEEENS1_10collective13CollectiveMmaINS1_34MainloopSm90TmaGmmaWarpSpecializedILi5ENS5_IJNS4_1CILi1EEESB_SB_EEENS1_35KernelTmaWarpSpecializedCooperativeEEENS5_IJNSA_ILi128EEENSA_ILi64EEESF_EEEaNS5_IJlSB_lEEEaSI_NS4_8TiledMMAINS4_8MMA_AtomIJNS4_4SM904GMMA26MMA_64x64x32_S32S8S8_SS_TNEEEENS4_6LayoutINS5_IJNSA_ILi2EEESB_SB_EEENS5_IJSB_NSA_ILi0EEESS_EEEEENS5_IJNS4_10UnderscoreESV_SV_EEEEENS4_13SM90_TMA_LOADENS4_14ComposedLayoutINS4_7SwizzleILi3ELi4ELi3EEENS4_18smem_ptr_flag_bitsILi8EEENSP_INS5_IJNSA_ILi8EEESF_EEENS5_IJSF_SB_EEEEEEEvNS4_8identityESY_S18_vS19_EENS_8epilogue10collective6detail29Sm90TmaWarpSpecializedAdapterINS1C_15DefaultEpilogueIaSI_SI_NS1B_6thread17LinearCombinationIaLi1EiiLNS1G_9ScaleType4KindE0ELNS_15FloatRoundStyleE2EaEENS1_15EpilogueDefaultEEEEEvvEEEEvNT_6ParamsE,@function
        .size           _ZN7cutlass13device_kernelINS_4gemm6kernel13GemmUniversalIN4cute5tupleIJiiiiEEENS1_10collective13CollectiveMmaINS1_34MainloopSm90TmaGmmaWarpSpecializedILi5ENS5_IJNS4_1CILi1EEESB_SB_EEENS1_35KernelTmaWarpSpecializedCooperativeEEENS5_IJNSA_ILi128EEENSA_ILi64EEESF_EEEaNS5_IJlSB_lEEEaSI_NS4_8TiledMMAINS4_8MMA_AtomIJNS4_4SM904GMMA26MMA_64x64x32_S32S8S8_SS_TNEEEENS4_6LayoutINS5_IJNSA_ILi2EEESB_SB_EEENS5_IJSB_NSA_ILi0EEESS_EEEEENS5_IJNS4_10UnderscoreESV_SV_EEEEENS4_13SM90_TMA_LOADENS4_14ComposedLayoutINS4_7SwizzleILi3ELi4ELi3EEENS4_18smem_ptr_flag_bitsILi8EEENSP_INS5_IJNSA_ILi8EEESF_EEENS5_IJSF_SB_EEEEEEEvNS4_8identityESY_S18_vS19_EENS_8epilogue10collective6detail29Sm90TmaWarpSpecializedAdapterINS1C_15DefaultEpilogueIaSI_SI_NS1B_6thread17LinearCombinationIaLi1EiiLNS1G_9ScaleType4KindE0ELNS_15FloatRoundStyleE2EaEENS1_15EpilogueDefaultEEEEEvvEEEEvNT_6ParamsE,(.L_x_136 - _ZN7cutlass13device_kernelINS_4gemm6kernel13GemmUniversalIN4cute5tupleIJiiiiEEENS1_10collective13CollectiveMmaINS1_34MainloopSm90TmaGmmaWarpSpecializedILi5ENS5_IJNS4_1CILi1EEESB_SB_EEENS1_35KernelTmaWarpSpecializedCooperativeEEENS5_IJNSA_ILi128EEENSA_ILi64EEESF_EEEaNS5_IJlSB_lEEEaSI_NS4_8TiledMMAINS4_8MMA_AtomIJNS4_4SM904GMMA26MMA_64x64x32_S32S8S8_SS_TNEEEENS4_6LayoutINS5_IJNSA_ILi2EEESB_SB_EEENS5_IJSB_NSA_ILi0EEESS_EEEEENS5_IJNS4_10UnderscoreESV_SV_EEEEENS4_13SM90_TMA_LOADENS4_14ComposedLayoutINS4_7SwizzleILi3ELi4ELi3EEENS4_18smem_ptr_flag_bitsILi8EEENSP_INS5_IJNSA_ILi8EEESF_EEENS5_IJSF_SB_EEEEEEEvNS4_8identityESY_S18_vS19_EENS_8epilogue10collective6detail29Sm90TmaWarpSpecializedAdapterINS1C_15DefaultEpilogueIaSI_SI_NS1B_6thread17LinearCombinationIaLi1EiiLNS1G_9ScaleType4KindE0ELNS_15FloatRoundStyleE2EaEENS1_15EpilogueDefaultEEEEEvvEEEEvNT_6ParamsE)
        .other          _ZN7cutlass13device_kernelINS_4gemm6kernel13GemmUniversalIN4cute5tupleIJiiiiEEENS1_10collective13CollectiveMmaINS1_34MainloopSm90TmaGmmaWarpSpecializedILi5ENS5_IJNS4_1CILi1EEESB_SB_EEENS1_35KernelTmaWarpSpecializedCooperativeEEENS5_IJNSA_ILi128EEENSA_ILi64EEESF_EEEaNS5_IJlSB_lEEEaSI_NS4_8TiledMMAINS4_8MMA_AtomIJNS4_4SM904GMMA26MMA_64x64x32_S32S8S8_SS_TNEEEENS4_6LayoutINS5_IJNSA_ILi2EEESB_SB_EEENS5_IJSB_NSA_ILi0EEESS_EEEEENS5_IJNS4_10UnderscoreESV_SV_EEEEENS4_13SM90_TMA_LOADENS4_14ComposedLayoutINS4_7SwizzleILi3ELi4ELi3EEENS4_18smem_ptr_flag_bitsILi8EEENSP_INS5_IJNSA_ILi8EEESF_EEENS5_IJSF_SB_EEEEEEEvNS4_8identityESY_S18_vS19_EENS_8epilogue10collective6detail29Sm90TmaWarpSpecializedAdapterINS1C_15DefaultEpilogueIaSI_SI_NS1B_6thread17LinearCombinationIaLi1EiiLNS1G_9ScaleType4KindE0ELNS_15FloatRoundStyleE2EaEENS1_15EpilogueDefaultEEEEEvvEEEEvNT_6ParamsE,@"STO_CUDA_ENTRY STV_DEFAULT"
_ZN7cutlass13device_kernelINS_4gemm6kernel13GemmUniversalIN4cute5tupleIJiiiiEEENS1_10collective13CollectiveMmaINS1_34MainloopSm90TmaGmmaWarpSpecializedILi5ENS5_IJNS4_1CILi1EEESB_SB_EEENS1_35KernelTmaWarpSpecializedCooperativeEEENS5_IJNSA_ILi128EEENSA_ILi64EEESF_EEEaNS5_IJlSB_lEEEaSI_NS4_8TiledMMAINS4_8MMA_AtomIJNS4_4SM904GMMA26MMA_64x64x32_S32S8S8_SS_TNEEEENS4_6LayoutINS5_IJNSA_ILi2EEESB_SB_EEENS5_IJSB_NSA_ILi0EEESS_EEEEENS5_IJNS4_10UnderscoreESV_SV_EEEEENS4_13SM90_TMA_LOADENS4_14ComposedLayoutINS4_7SwizzleILi3ELi4ELi3EEENS4_18smem_ptr_flag_bitsILi8EEENSP_INS5_IJNSA_ILi8EEESF_EEENS5_IJSF_SB_EEEEEEEvNS4_8identityESY_S18_vS19_EENS_8epilogue10collective6detail29Sm90TmaWarpSpecializedAdapterINS1C_15DefaultEpilogueIaSI_SI_NS1B_6thread17LinearCombinationIaLi1EiiLNS1G_9ScaleType4KindE0ELNS_15FloatRoundStyleE2EaEENS1_15EpilogueDefaultEEEEEvvEEEEvNT_6ParamsE:
[----:B------:R-:W0:Y:S01]  /*0000*/  LDC R1, c[0x0][0x28] ;  /* 0x00000a00ff017b82 */ /* 0x000e220000000800 */
[----:B------:R-:W1:Y:S01]  /*0010*/  S2R R18, SR_TID.X ;  /* 0x0000000000127919 */ /* 0x000e620000002100 */
[----:B------:R-:W-:Y:S01]  /*0020*/  ELECT P0, URZ, PT ;  /* 0x00000000003f782f */ /* 0x000fe20003800000 */
[----:B------:R-:W-:Y:S01]  /*0030*/  BSSY B0, `(.L_x_0) ;  /* 0x000000f000007945 */ /* 0x000fe20003800000 */
[--C-:B-1----:R-:W-:Y:S02]  /*0040*/  SHF.R.U32.HI R0, RZ, 0x5, R18.reuse ;  /* 0x00000005ff007819 */ /* 0x102fe40000011612 */
[----:B------:R-:W-:-:S03]  /*0050*/  SHF.R.U32.HI R2, RZ, 0x7, R18 ;  /* 0x00000007ff027819 */ /* 0x000fc60000011612 */
[----:B------:R-:W1:Y:S04]  /*0060*/  SHFL.IDX PT, R5, R0, RZ, 0x1f ;  /* 0x00001fff00057589 */ /* 0x000e6800000e0000 */
[----:B------:R2:W3:Y:S01]  /*0070*/  SHFL.IDX PT, R8, R2, RZ, 0x1f ;  /* 0x00001fff02087589 */ /* 0x0004e200000e0000 */
[----:B-1----:R-:W-:-:S13]  /*0080*/  ISETP.NE.OR P0, PT, R5, RZ, !P0 ;  /* 0x000000ff0500720c */ /* 0x002fda0004705670 */
[----:B0-23--:R-:W-:Y:S05]  /*0090*/  @P0 BRA `(.L_x_1) ;  /* 0x0000000000200947 */ /* 0x00dfea0003800000 */
[----:B------:R-:W-:Y:S02]  /*00a0*/  ULDC.64 UR4, c[0x0][0x198] ;  /* 0x0000660000047ab9 */ /* 0x000fe40000000a00 */
[----:B------:R-:W-:Y:S02]  /*00b0*/  UIADD3 UR6, UP0, UR4, 0xf0, URZ ;  /* 0x000000f004067890 */ /* 0x000fe4000ff1e03f */
[----:B------:R-:W-:Y:S02]  /*00c0*/  UIADD3 UR4, UP1, UR4, 0x1f0, URZ ;  /* 0x000001f004047890 */ /* 0x000fe4000ff3e03f */
[----:B------:R-:W-:Y:S02]  /*00d0*/  UIADD3.X UR7, URZ, UR5, URZ, UP0, !UPT ;  /* 0x000000053f077290 */ /* 0x000fe400087fe43f */
[----:B------:R-:W-:-:S07]  /*00e0*/  UIADD3.X UR5, URZ, UR5, URZ, UP1, !UPT ;  /* 0x000000053f057290 */ /* 0x000fce0008ffe43f */
[----:B------:R0:W-:Y:S02]  /*00f0*/  UTMACCTL.PF [UR6] ;  /* 0x00000000060079b9 */ /* 0x0001e40008040000 */
[----:B------:R0:W-:Y:S02]  /*0100*/  UTMACCTL.PF [UR4] ;  /* 0x00000000040079b9 */ /* 0x0001e40008040000 */
[----:B0-----:R-:W-:Y:S01]  /*0110*/  NOP ;  /* 0x0000000000007918 */ /* 0x001fe20000000000 */
.L_x_1:
[----:B------:R-:W-:Y:S05]  /*0120*/  BSYNC B0 ;  /* 0x0000000000007941 */ /* 0x000fea0003800000 */
.L_x_0:
[----:B------:R-:W0:Y:S02]  /*0130*/  SHFL.IDX PT, R2, R0, RZ, 0x1f ;  /* 0x00001fff00027589 */ /* 0x000e2400000e0000 */
[----:B0-----:R-:W-:-:S13]  /*0140*/  ISETP.NE.AND P0, PT, R2, RZ, PT ;  /* 0x000000ff0200720c */ /* 0x001fda0003f05270 */
[----:B------:R-:W-:Y:S05]  /*0150*/  @P0 BRA `(.L_x_2) ;  /* 0x0000000000600947 */ /* 0x000fea0003800000 */
[----:B------:R-:W0:Y:S01]  /*0160*/  S2UR UR8, SR_CgaCtaId ;  /* 0x00000000000879c3 */ /* 0x000e220000008800 */
[----:B------:R-:W-:Y:S01]  /*0170*/  UMOV UR4, 0x400 ;  /* 0x0000040000047882 */ /* 0x000fe20000000000 */
[----:B------:R-:W-:Y:S01]  /*0180*/  UMOV UR5, 0x1 ;  /* 0x0000000100057882 */ /* 0x000fe20000000000 */
[----:B------:R-:W-:Y:S01]  /*0190*/  UMOV UR6, 0x100 ;  /* 0x0000010000067882 */ /* 0x000fe20000000000 */
[----:B------:R-:W-:Y:S01]  /*01a0*/  ELECT P0, URZ, PT ;  /* 0x00000000003f782f */ /* 0x000fe20003800000 */
[----:B------:R-:W-:-:S04]  /*01b0*/  UIADD3 UR6, -UR6, 0x100000, URZ ;  /* 0x0010000006067890 */ /* 0x000fc8000fffe13f */
[----:B------:R-:W-:Y:S02]  /*01c0*/  USHF.L.U32 UR7, UR6, 0xb, URZ ;  /* 0x0000000b06077899 */ /* 0x000fe4000800063f */
[----:B------:R-:W-:Y:S02]  /*01d0*/  USHF.L.U32 UR6, UR6, 0x1, URZ ;  /* 0x0000000106067899 */ /* 0x000fe4000800063f */
[----:B0-----:R-:W-:Y:S02]  /*01e0*/  ULEA UR8, UR8, UR4, 0x18 ;  /* 0x0000000408087291 */ /* 0x001fe4000f8ec03f */
[----:B------:R-:W-:-:S04]  /*01f0*/  UIADD3 UR4, -UR5, 0x100000, URZ ;  /* 0x0010000005047890 */ /* 0x000fc8000fffe13f */
[----:B------:R-:W-:Y:S02]  /*0200*/  USHF.L.U32 UR5, UR4, 0xb, URZ ;  /* 0x0000000b04057899 */ /* 0x000fe4000800063f */
[----:B------:R-:W-:Y:S01]  /*0210*/  USHF.L.U32 UR4, UR4, 0x1, URZ ;  /* 0x0000000104047899 */ /* 0x000fe2000800063f */
[----:B------:R-:W0:Y:S11]  /*0220*/  FENCE.VIEW.ASYNC.S ;  /* 0x00000000000073c6 */ /* 0x000e360000000000 */
[----:B0-----:R0:W1:Y:S01]  /*0230*/  SYNCS.EXCH.64 URZ, [UR8], UR4 ;  /* 0x00000004083f75b2 */ /* 0x0010620008000100 */
[----:B------:R0:W2:Y:S01]  /*0240*/  SYNCS.EXCH.64 URZ, [UR8+0x28], UR6 ;  /* 0x00002806083f75b2 */ /* 0x0000a20008000100 */
[----:B------:R0:W3:Y:S01]  /*0250*/  SYNCS.EXCH.64 URZ, [UR8+0x8], UR4 ;  /* 0x00000804083f75b2 */ /* 0x0000e20008000100 */
[----:B------:R0:W4:Y:S01]  /*0260*/  SYNCS.EXCH.64 URZ, [UR8+0x30], UR6 ;  /* 0x00003006083f75b2 */ /* 0x0001220008000100 */
[----:B------:R0:W0:Y:S01]  /*0270*/  SYNCS.EXCH.64 URZ, [UR8+0x10], UR4 ;  /* 0x00001004083f75b2 */ /* 0x0000220008000100 */
[----:B------:R0:W0:Y:S01]  /*0280*/  SYNCS.EXCH.64 URZ, [UR8+0x38], UR6 ;  /* 0x00003806083f75b2 */ /* 0x0000220008000100 */
[----:B------:R0:W0:Y:S01]  /*0290*/  SYNCS.EXCH.64 URZ, [UR8+0x18], UR4 ;  /* 0x00001804083f75b2 */ /* 0x0000220008000100 */
[----:B------:R0:W0:Y:S01]  /*02a0*/  SYNCS.EXCH.64 URZ, [UR8+0x40], UR6 ;  /* 0x00004006083f75b2 */ /* 0x0000220008000100 */
[----:B------:R0:W0:Y:S01]  /*02b0*/  SYNCS.EXCH.64 URZ, [UR8+0x20], UR4 ;  /* 0x00002004083f75b2 */ /* 0x0000220008000100 */
[----:B------:R0:W0:Y:S01]  /*02c0*/  SYNCS.EXCH.64 URZ, [UR8+0x48], UR6 ;  /* 0x00004806083f75b2 */ /* 0x0000220008000100 */
[----:B------:R-:W-:Y:S01]  /*02d0*/  NOP ;  /* 0x0000000000007918 */ /* 0x000fe20000000000 */
.L_x_2:
[----:B------:R-:W5:Y:S01]  /*02e0*/  SHFL.IDX PT, R0, R0, RZ, 0x1f ;  /* 0x00001fff00007589 */ /* 0x000f6200000e0000 */
[----:B------:R-:W-:Y:S01]  /*02f0*/  ELECT P0, URZ, PT ;  /* 0x00000000003f782f */ /* 0x000fe20003800000 */
[----:B------:R-:W1:Y:S01]  /*0300*/  LDC R2, c[0x0][0x65c] ;  /* 0x00019700ff027b82 */ /* 0x000e620000000800 */
[----:B------:R-:W-:Y:S01]  /*0310*/  SHF.R.S32.HI R6, RZ, 0x1f, R5 ;  /* 0x0000001fff067819 */ /* 0x000fe20000011405 */
[----:B------:R-:W2:Y:S01]  /*0320*/  S2R R3, SR_CTAID.Y ;  /* 0x0000000000037919 */ /* 0x000ea20000002600 */
[----:B0-----:R-:W-:Y:S01]  /*0330*/  UMOV UR4, 0x20 ;  /* 0x0000002000047882 */ /* 0x001fe20000000000 */
[----:B------:R-:W-:Y:S01]  /*0340*/  ISETP.NE.AND P2, PT, R8, RZ, PT ;  /* 0x000000ff0800720c */ /* 0x000fe20003f45270 */
[----:B------:R-:W-:Y:S01]  /*0350*/  NOP ;  /* 0x0000000000007918 */ /* 0x000fe20000000000 */
[----:B------:R-:W0:Y:S01]  /*0360*/  S2R R4, SR_CTAID.X ;  /* 0x0000000000047919 */ /* 0x000e220000002500 */
[----:B------:R-:W-:Y:S01]  /*0370*/  LEA.HI R6, R6, R5, RZ, 0x2 ;  /* 0x0000000506067211 */ /* 0x000fe200078f10ff */
[----:B------:R-:W-:Y:S01]  /*0380*/  NOP ;  /* 0x0000000000007918 */ /* 0x000fe20000000000 */
[----:B-----5:R-:W-:-:S02]  /*0390*/  ISETP.NE.OR P0, PT, R0, RZ, !P0 ;  /* 0x000000ff0000720c */ /* 0x020fc40004705670 */
[----:B-1----:R-:W-:-:S04]  /*03a0*/  ISETP.NE.AND P3, PT, R2, 0x1, PT ;  /* 0x000000010200780c */ /* 0x002fc80003f65270 */
[----:B------:R-:W-:Y:S02]  /*03b0*/  P2R R0, PR, RZ, 0x8 ;  /* 0x00000008ff007803 */ /* 0x000fe40000000000 */
[----:B------:R-:W-:-:S05]  /*03c0*/  LOP3.LUT R0, R6, 0xfffffffc, RZ, 0xc0, !PT ;  /* 0xfffffffc06007812 */ /* 0x000fca00078ec0ff */
[----:B------:R-:W-:Y:S01]  /*03d0*/  VOTEU.ALL UP0, P0 ;  /* 0x00000000003f7886 */ /* 0x000fe20000000000 */
[----:B------:R-:W-:Y:S01]  /*03e0*/  IMAD.IADD R0, R5, 0x1, -R0 ;  /* 0x0000000105007824 */ /* 0x000fe200078e0a00 */
[----:B------:R-:W0:Y:S01]  /*03f0*/  @P3 LDC R17, c[0x0][0x10] ;  /* 0x00000400ff113b82 */ /* 0x000e220000000800 */
[----:B------:R-:W-:Y:S01]  /*0400*/  VOTEU.ALL UP1, P0 ;  /* 0x00000000003f7886 */ /* 0x000fe20000020000 */
[----:B--2---:R-:W-:Y:S01]  /*0410*/  @P3 IMAD.MOV.U32 R6, RZ, RZ, R3 ;  /* 0x000000ffff063224 */ /* 0x004fe200078e0003 */
[----:B------:R-:W-:Y:S01]  /*0420*/  @!UP0 UMOV UR6, 0x400 ;  /* 0x0000040000068882 */ /* 0x000fe20000000000 */
[----:B------:R-:W-:-:S04]  /*0430*/  @!UP0 UIADD3 UR4, -UR4, 0x100000, URZ ;  /* 0x0010000004048890 */ /* 0x000fc8000fffe13f */
[----:B------:R-:W-:Y:S02]  /*0440*/  @!UP0 USHF.L.U32 UR5, UR4, 0xb, URZ ;  /* 0x0000000b04058899 */ /* 0x000fe4000800063f */
[----:B------:R-:W-:Y:S01]  /*0450*/  @!UP0 USHF.L.U32 UR4, UR4, 0x1, URZ ;  /* 0x0000000104048899 */ /* 0x000fe2000800063f */
[----:B------:R-:W-:Y:S02]  /*0460*/  @P3 IMAD.MOV.U32 R7, RZ, RZ, RZ ;  /* 0x000000ffff073224 */ /* 0x000fe400078e00ff */
[----:B------:R-:W-:Y:S01]  /*0470*/  IMAD.MOV.U32 R5, RZ, RZ, RZ ;  /* 0x000000ffff057224 */ /* 0x000fe200078e00ff */
[----:B------:R-:W1:Y:S01]  /*0480*/  @!UP0 S2UR UR7, SR_CgaCtaId ;  /* 0x00000000000789c3 */ /* 0x000e620000008800 */
[----:B------:R-:W-:-:S07]  /*0490*/  @P3 IMAD.MOV.U32 R11, RZ, RZ, RZ ;  /* 0x000000ffff0b3224 */ /* 0x000fce00078e00ff */
[----:B------:R-:W2:Y:S01]  /*04a0*/  @!P3 LDC R9, c[0x0][0xc] ;  /* 0x00000300ff09bb82 */ /* 0x000ea20000000800 */
[----:B0-----:R-:W-:-:S04]  /*04b0*/  @P3 IMAD.WIDE.U32 R16, R4, R17, R6 ;  /* 0x0000001104103225 */ /* 0x001fc800078e0006 */
[----:B------:R-:W-:Y:S01]  /*04c0*/  @P3 IMAD.IADD R17, R17, 0x1, R11 ;  /* 0x0000000111113824 */ /* 0x000fe200078e020b */
[----:B-1----:R-:W-:Y:S01]  /*04d0*/  @!UP0 ULEA UR6, UR7, UR6, 0x18 ;  /* 0x0000000607068291 */ /* 0x002fe2000f8ec03f */
[----:B------:R-:W-:Y:S01]  /*04e0*/  VOTEU.ALL UP0, P0 ;  /* 0x00000000003f7886 */ /* 0x000fe20000000000 */
[----:B------:R-:W-:-:S04]  /*04f0*/  ISETP.NE.AND P0, PT, R0, 0x3, PT ;  /* 0x000000030000780c */ /* 0x000fc80003f05270 */
[----:B------:R-:W-:Y:S01]  /*0500*/  ISETP.EQ.OR P0, PT, R0, RZ, !P0 ;  /* 0x000000ff0000720c */ /* 0x000fe20004702670 */
[----:B--2---:R-:W-:-:S03]  /*0510*/  @!P3 IMAD.WIDE.U32 R6, R9, R3, R4 ;  /* 0x000000030906b225 */ /* 0x004fc600078e0004 */
[C---:B------:R-:W-:Y:S01]  /*0520*/  ISETP.EQ.AND P0, PT, R8.reuse, RZ, P0 ;  /* 0x000000ff0800720c */ /* 0x040fe20000702270 */
[----:B------:R-:W-:Y:S01]  /*0530*/  VIADD R8, R8, 0xffffffff ;  /* 0xffffffff08087836 */ /* 0x000fe20000000000 */
[----:B------:R-:W0:Y:S02]  /*0540*/  FENCE.VIEW.ASYNC.S ;  /* 0x00000000000073c6 */ /* 0x000e240000000000 */
[----:B0-----:R0:W3:Y:S01]  /*0550*/  @!UP0 SYNCS.EXCH.64 URZ, [UR6+0x60], UR4 ;  /* 0x00006004063f85b2 */ /* 0x0010e20008000100 */
[----:B------:R-:W-:Y:S01]  /*0560*/  @!P3 IMAD.MOV.U32 R16, RZ, RZ, R6 ;  /* 0x000000ffff10b224 */ /* 0x000fe200078e0006 */
[----:B------:R-:W-:Y:S01]  /*0570*/  SEL R19, RZ, 0x1, !P0 ;  /* 0x00000001ff137807 */ /* 0x000fe20004000000 */
[----:B------:R-:W-:Y:S01]  /*0580*/  @!P3 IMAD.MOV.U32 R17, RZ, RZ, R7 ;  /* 0x000000ffff11b224 */ /* 0x000fe200078e0007 */
[----:B------:R-:W-:-:S04]  /*0590*/  ISETP.GE.U32.AND P1, PT, R8, 0x2, PT ;  /* 0x000000020800780c */ /* 0x000fc80003f26070 */
[----:B------:R-:W-:Y:S01]  /*05a0*/  SEL R19, R19, 0x2, P1 ;  /* 0x0000000213137807 */ /* 0x000fe20000800000 */
[----:B------:R0:W3:Y:S01]  /*05b0*/  @!UP1 SYNCS.EXCH.64 URZ, [UR6+0x68], UR4 ;  /* 0x00006804063f95b2 */ /* 0x0000e20008000100 */
[----:B------:R-:W-:Y:S01]  /*05c0*/  NOP ;  /* 0x0000000000007918 */ /* 0x000fe20000000000 */
[----:B---34-:R-:W-:Y:S06]  /*05d0*/  BAR.SYNC.DEFER_BLOCKING 0x0 ;  /* 0x0000000000007b1d */ /* 0x018fec0000010000 */
[----:B------:R-:W-:Y:S05]  /*05e0*/  @!P2 BRA `(.L_x_3) ;  /* 0x00000038009ca947 */ /* 0x000fea0003800000 */
[----:B------:R-:W-:-:S13]  /*05f0*/  ISETP.GT.U32.AND P0, PT, R8, 0x1, PT ;  /* 0x000000010800780c */ /* 0x000fda0003f04070 */
[----:B0-----:R-:W-:Y:S05]  /*0600*/  @P0 EXIT ;  /* 0x000000000000094d */ /* 0x001fea0003800000 */
[----:B------:R-:W-:Y:S01]  /*0610*/  ULDC.64 UR4, c[0x0][0x650] ;  /* 0x0001940000047ab9 */ /* 0x000fe20000000a00 */
[----:B------:R-:W-:Y:S01]  /*0620*/  PRMT R0, RZ, 0x7610, R0 ;  /* 0x00007610ff007816 */ /* 0x000fe20000000000 */
[----:B------:R-:W-:Y:S01]  /*0630*/  IMAD.MOV.U32 R57, RZ, RZ, -0x1 ;  /* 0xffffffffff397424 */ /* 0x000fe200078e00ff */
[----:B------:R-:W-:Y:S01]  /*0640*/  ISETP.GE.U32.AND P0, PT, R16, UR4, PT ;  /* 0x0000000410007c0c */ /* 0x000fe2000bf06070 */
[----:B------:R-:W-:Y:S02]  /*0650*/  IMAD.MOV.U32 R58, RZ, RZ, -0x1 ;  /* 0xffffffffff3a7424 */ /* 0x000fe400078e00ff */
[----:B------:R-:W-:Y:S01]  /*0660*/  IMAD.MOV.U32 R59, RZ, RZ, -0x1 ;  /* 0xffffffffff3b7424 */ /* 0x000fe200078e00ff */
[----:B------:R-:W-:-:S13]  /*0670*/  ISETP.GE.U32.AND.EX P0, PT, R17, UR5, PT, P0 ;  /* 0x0000000511007c0c */ /* 0x000fda000bf06100 */
[----:B------:R-:W-:Y:S05]  /*0680*/  @P0 BRA `(.L_x_4) ;  /* 0x0000000400540947 */ /* 0x000fea0003800000 */
[----:B------:R-:W0:Y:S01]  /*0690*/  LDC.64 R14, c[0x0][0x628] ;  /* 0x00018a00ff0e7b82 */ /* 0x000e220000000a00 */
[----:B------:R-:W-:Y:S02]  /*06a0*/  IMAD.MOV.U32 R6, RZ, RZ, R16 ;  /* 0x000000ffff067224 */ /* 0x000fe400078e0010 */
[----:B------:R-:W-:-:S05]  /*06b0*/  IMAD.MOV.U32 R7, RZ, RZ, R17 ;  /* 0x000000ffff077224 */ /* 0x000fca00078e0011 */
[----:B------:R-:W1:Y:S08]  /*06c0*/  LDC R0, c[0x0][0x630] ;  /* 0x00018c00ff007b82 */ /* 0x000e700000000800 */
[----:B------:R-:W2:Y:S01]  /*06d0*/  LDC.64 R20, c[0x0][0x620] ;  /* 0x00018800ff147b82 */ /* 0x000ea20000000a00 */
[----:B0-----:R-:W-:-:S04]  /*06e0*/  ISETP.NE.U32.AND P0, PT, R14, RZ, PT ;  /* 0x000000ff0e00720c */ /* 0x001fc80003f05070 */
[----:B------:R-:W-:-:S13]  /*06f0*/  ISETP.NE.AND.EX P0, PT, R15, RZ, PT, P0 ;  /* 0x000000ff0f00720c */ /* 0x000fda0003f05300 */
[----:B-12---:R-:W-:Y:S05]  /*0700*/  @!P0 BRA `(.L_x_5) ;  /* 0x0000000000288947 */ /* 0x006fea0003800000 */
[----:B------:R-:W0:Y:S02]  /*0710*/  LDC R11, c[0x0][0x634] ;  /* 0x00018d00ff0b7b82 */ /* 0x000e240000000800 */
[----:B0-----:R-:W-:-:S05]  /*0720*/  IADD3 R11, P0, R16, R11, RZ ;  /* 0x0000000b100b7210 */ /* 0x001fca0007f1e0ff */
[----:B------:R-:W-:-:S04]  /*0730*/  IMAD.X R13, RZ, RZ, R17, P0 ;  /* 0x000000ffff0d7224 */ /* 0x000fc800000e0611 */
[----:B------:R-:W-:-:S04]  /*0740*/  IMAD.WIDE.U32 R6, R13, R14, RZ ;  /* 0x0000000e0d067225 */ /* 0x000fc800078e00ff */
[----:B------:R-:W-:-:S04]  /*0750*/  IMAD.WIDE.U32 R8, P0, R11, R15, R6 ;  /* 0x0000000f0b087225 */ /* 0x000fc80007800006 */
[----:B------:R-:W-:-:S04]  /*0760*/  IMAD.WIDE.U32 R6, R11, R14, RZ ;  /* 0x0000000e0b067225 */ /* 0x000fc800078e00ff */
[----:B------:R-:W-:Y:S01]  /*0770*/  IMAD.X R11, RZ, RZ, RZ, P0 ;  /* 0x000000ffff0b7224 */ /* 0x000fe200000e06ff */
[----:B------:R-:W-:Y:S01]  /*0780*/  IADD3 RZ, P0, R7, R8, RZ ;  /* 0x0000000807ff7210 */ /* 0x000fe20007f1e0ff */
[----:B------:R-:W-:-:S04]  /*0790*/  IMAD.MOV.U32 R10, RZ, RZ, R9 ;  /* 0x000000ffff0a7224 */ /* 0x000fc800078e0009 */
[----:B------:R-:W-:-:S08]  /*07a0*/  IMAD.WIDE.U32.X R6, R13, R15, R10, P0 ;  /* 0x0000000f0d067225 */ /* 0x000fd000000e040a */
.L_x_5:
[-CC-:B------:R-:W-:Y:S01]  /*07b0*/  SHF.R.U64 R59, R6, R0.reuse, R7.reuse ;  /* 0x00000000063b7219 */ /* 0x180fe20000001207 */
[----:B------:R-:W0:Y:S01]  /*07c0*/  LDC R10, c[0x0][0x618] ;  /* 0x00018600ff0a7b82 */ /* 0x000e220000000800 */
[----:B------:R-:W-:Y:S01]  /*07d0*/  SHF.R.U32.HI R5, RZ, R0, R7 ;  /* 0x00000000ff057219 */ /* 0x000fe20000011607 */
[----:B------:R-:W-:Y:S01]  /*07e0*/  ULDC UR4, c[0x0][0x150] ;  /* 0x0000540000047ab9 */ /* 0x000fe20000000800 */
[----:B------:R-:W-:Y:S02]  /*07f0*/  IADD3 R9, P0, RZ, -R59, RZ ;  /* 0x8000003bff097210 */ /* 0x000fe40007f1e0ff */
[----:B------:R-:W-:-:S03]  /*0800*/  I2FP.F32.U32 R0, R4 ;  /* 0x0000000400007245 */ /* 0x000fc60000201000 */
[----:B------:R-:W1:Y:S01]  /*0810*/  LDC.64 R26, c[0x0][0x640] ;  /* 0x00019000ff1a7b82 */ /* 0x000e620000000a00 */
[----:B------:R-:W-:Y:S02]  /*0820*/  IMAD.X R11, RZ, RZ, ~R5, P0 ;  /* 0x000000ffff0b7224 */ /* 0x000fe400000e0e05 */
[----:B------:R-:W-:Y:S01]  /*0830*/  FMUL R0, R0, UR4 ;  /* 0x0000000400007c20 */ /* 0x000fe20008400000 */
[----:B------:R-:W-:Y:S01]  /*0840*/  IMAD.WIDE.U32 R6, R9, R20, R16 ;  /* 0x0000001409067225 */ /* 0x000fe200078e0010 */
[----:B------:R-:W-:-:S03]  /*0850*/  ULDC UR4, c[0x0][0x154] ;  /* 0x0000550000047ab9 */ /* 0x000fc60000000800 */
[----:B------:R-:W-:Y:S01]  /*0860*/  IMAD R8, R11, R20, RZ ;  /* 0x000000140b087224 */ /* 0x000fe200078e02ff */
[----:B------:R-:W2:Y:S01]  /*0870*/  LDC R5, c[0x0][0x144] ;  /* 0x00005100ff057b82 */ /* 0x000ea20000000800 */
[----:B------:R-:W3:Y:S02]  /*0880*/  F2I.U32.TRUNC.NTZ R0, R0 ;  /* 0x0000000000007305 */ /* 0x000ee4000020f000 */
[----:B------:R-:W-:-:S04]  /*0890*/  IMAD R9, R9, R21, R8 ;  /* 0x0000001509097224 */ /* 0x000fc800078e0208 */
[----:B------:R-:W-:Y:S01]  /*08a0*/  IMAD.IADD R7, R7, 0x1, R9 ;  /* 0x0000000107077824 */ /* 0x000fe200078e0209 */
[----:B------:R-:W4:Y:S01]  /*08b0*/  LDC R12, c[0x0][0x608] ;  /* 0x00018200ff0c7b82 */ /* 0x000f220000000800 */
[----:B------:R-:W-:-:S03]  /*08c0*/  IMAD.MOV.U32 R9, RZ, RZ, -0x1 ;  /* 0xffffffffff097424 */ /* 0x000fc600078e00ff */
[-CC-:B0-----:R-:W-:Y:S02]  /*08d0*/  SHF.R.U64 R20, R6, R10.reuse, R7.reuse ;  /* 0x0000000a06147219 */ /* 0x181fe40000001207 */
[----:B------:R-:W-:Y:S02]  /*08e0*/  I2FP.F32.U32 R6, R3 ;  /* 0x0000000300067245 */ /* 0x000fe40000201000 */
[----:B------:R-:W0:Y:S01]  /*08f0*/  LDC R24, c[0x0][0x658] ;  /* 0x00019600ff187b82 */ /* 0x000e220000000800 */
[----:B-1----:R-:W-:Y:S01]  /*0900*/  ISETP.NE.U32.AND P0, PT, R26, RZ, PT ;  /* 0x000000ff1a00720c */ /* 0x002fe20003f05070 */
[----:B---3--:R-:W-:Y:S01]  /*0910*/  IMAD.MOV R8, RZ, RZ, -R0 ;  /* 0x000000ffff087224 */ /* 0x008fe200078e0a00 */
[----:B------:R-:W-:Y:S01]  /*0920*/  SHF.R.U32.HI R7, RZ, R10, R7 ;  /* 0x0000000aff077219 */ /* 0x000fe20000011607 */
[----:B------:R-:W-:Y:S01]  /*0930*/  FMUL R6, R6, UR4 ;  /* 0x0000000406067c20 */ /* 0x000fe20008400000 */
[----:B------:R-:W-:-:S03]  /*0940*/  ISETP.NE.AND.EX P0, PT, R27, RZ, PT, P0 ;  /* 0x000000ff1b00720c */ /* 0x000fc60003f05300 */
[----:B------:R-:W1:Y:S01]  /*0950*/  LDC R14, c[0x0][0x148] ;  /* 0x00005200ff0e7b82 */ /* 0x000e620000000800 */
[----:B--2---:R-:W-:-:S07]  /*0960*/  IMAD R0, R5, R8, R4 ;  /* 0x0000000805007224 */ /* 0x004fce00078e0204 */
[----:B------:R-:W2:Y:S01]  /*0970*/  LDC R22, c[0x0][0x600] ;  /* 0x00018000ff167b82 */ /* 0x000ea20000000800 */
[-CC-:B----4-:R-:W-:Y:S02]  /*0980*/  SHF.R.U64 R28, R20, R12.reuse, R7.reuse ;  /* 0x0000000c141c7219 */ /* 0x190fe40000001207 */
[----:B------:R-:W-:Y:S01]  /*0990*/  SHF.R.U32.HI R5, RZ, R12, R7 ;  /* 0x0000000cff057219 */ /* 0x000fe20000011607 */
[----:B------:R-:W-:Y:S01]  /*09a0*/  IMAD.MOV.U32 R7, RZ, RZ, 0x1 ;  /* 0x00000001ff077424 */ /* 0x000fe200078e00ff */
[----:B------:R3:W4:Y:S03]  /*09b0*/  F2I.U32.TRUNC.NTZ R12, R6 ;  /* 0x00000006000c7305 */ /* 0x000726000020f000 */
[----:B------:R-:W1:Y:S01]  /*09c0*/  LDC R15, c[0x0][0x648] ;  /* 0x00019200ff0f7b82 */ /* 0x000e620000000800 */
[-C--:B0-----:R-:W-:Y:S02]  /*09d0*/  SHF.L.U32 R4, R9, R24.reuse, RZ ;  /* 0x0000001809047219 */ /* 0x081fe400000006ff */
[----:B------:R-:W-:-:S02]  /*09e0*/  SHF.R.U64 R30, R28, R24, R5 ;  /* 0x000000181c1e7219 */ /* 0x000fc40000001205 */
[----:B------:R-:W-:Y:S02]  /*09f0*/  LOP3.LUT R11, RZ, R4, RZ, 0x33, !PT ;  /* 0x00000004ff0b7212 */ /* 0x000fe400078e33ff */
[-C--:B------:R-:W-:Y:S01]  /*0a00*/  SHF.R.U32.HI R5, RZ, R24.reuse, R5 ;  /* 0x00000018ff057219 */ /* 0x080fe20000011605 */
[----:B------:R-:W0:Y:S01]  /*0a10*/  LDC R21, c[0x0][0x638] ;  /* 0x00018e00ff157b82 */ /* 0x000e220000000800 */
[----:B------:R-:W-:Y:S01]  /*0a20*/  SHF.L.U32 R10, R7, R24, RZ ;  /* 0x00000018070a7219 */ /* 0x000fe200000006ff */
[----:B------:R-:W-:-:S06]  /*0a30*/  IMAD.MOV.U32 R4, RZ, RZ, R30 ;  /* 0x000000ffff047224 */ /* 0x000fcc00078e001e */
[----:B------:R-:W0:Y:S01]  /*0a40*/  LDC R57, c[0x0][0x610] ;  /* 0x00018400ff397b82 */ /* 0x000e220000000800 */
[----:B---34-:R-:W-:Y:S05]  /*0a50*/  @!P0 BRA `(.L_x_6) ;  /* 0x0000000000288947 */ /* 0x018fea0003800000 */
[----:B------:R-:W3:Y:S02]  /*0a60*/  LDC R9, c[0x0][0x64c] ;  /* 0x00019300ff097b82 */ /* 0x000ee40000000800 */
[----:B---3--:R-:W-:-:S05]  /*0a70*/  IADD3 R9, P0, R30, R9, RZ ;  /* 0x000000091e097210 */ /* 0x008fca0007f1e0ff */
        /* <DEDUP_REMOVED lines=8> */
.L_x_6:
[----:B-1----:R-:W-:Y:S01]  /*0b00*/  SHF.R.U64 R4, R4, R15, R5 ;  /* 0x0000000f04047219 */ /* 0x002fe20000001205 */
[----:B--2---:R-:W-:Y:S01]  /*0b10*/  VIADD R5, R22, 0xffffffff ;  /* 0xffffffff16057836 */ /* 0x004fe20000000000 */
[----:B------:R-:W-:Y:S01]  /*0b20*/  LOP3.LUT R11, R28, R11, RZ, 0xc0, !PT ;  /* 0x0000000b1c0b7212 */ /* 0x000fe200078ec0ff */
[----:B------:R-:W-:Y:S02]  /*0b30*/  IMAD.MOV R12, RZ, RZ, -R12 ;  /* 0x000000ffff0c7224 */ /* 0x000fe400078e0a0c */
[----:B------:R-:W-:Y:S02]  /*0b40*/  IMAD.MOV R6, RZ, RZ, -R4 ;  /* 0x000000ffff067224 */ /* 0x000fe400078e0a04 */
[----:B------:R-:W-:Y:S01]  /*0b50*/  IMAD R11, R10, R4, R11 ;  /* 0x000000040a0b7224 */ /* 0x000fe200078e020b */
[----:B------:R-:W-:Y:S01]  /*0b60*/  LOP3.LUT R4, R20, R5, RZ, 0xc0, !PT ;  /* 0x0000000514047212 */ /* 0x000fe200078ec0ff */
[----:B------:R-:W-:Y:S02]  /*0b70*/  @P3 IMAD R0, R14, R12, R3 ;  /* 0x0000000c0e003224 */ /* 0x000fe400078e0203 */
[----:B0-----:R-:W-:-:S02]  /*0b80*/  IMAD R3, R6, R21, R30 ;  /* 0x0000001506037224 */ /* 0x001fc400078e021e */
[----:B------:R-:W-:Y:S02]  /*0b90*/  IMAD R57, R11, R57, R0 ;  /* 0x000000390b397224 */ /* 0x000fe400078e0200 */
[----:B------:R-:W-:Y:S02]  /*0ba0*/  IMAD R4, R3, R22, R4 ;  /* 0x0000001603047224 */ /* 0x000fe400078e0204 */
[----:B------:R-:W-:-:S03]  /*0bb0*/  IMAD.MOV.U32 R0, RZ, RZ, 0x1 ;  /* 0x00000001ff007424 */ /* 0x000fc600078e00ff */
[----:B------:R-:W-:Y:S02]  /*0bc0*/  SEL R58, R4, R57, !P3 ;  /* 0x00000039043a7207 */ /* 0x000fe40005800000 */
[----:B------:R-:W-:-:S07]  /*0bd0*/  SEL R57, R57, R4, !P3 ;  /* 0x0000000439397207 */ /* 0x000fce0005800000 */
.L_x_4:
[----:B------:R-:W-:-:S08]  /*0be0*/  NOP ;  /* 0x0000000000007918 */ /* 0x000fd00000000000 */
[----:B------:R-:W0:Y:S02]  /*0bf0*/  USETMAXREG.TRY_ALLOC.CTAPOOL UP0, 0xe8 ;  /* 0x000000e8000079c8 */ /* 0x000e240008000600 */
[----:B0-----:R-:W-:-:S13]  /*0c00*/  PLOP3.LUT P0, PT, PT, PT, UP0, 0x80, 0x0 ;  /* 0x000000000000781c */ /* 0x001fda0003f0f008 */
[----:B------:R-:W-:Y:S05]  /*0c10*/  @!P0 BRA `(.L_x_4) ;  /* 0xfffffffc00f08947 */ /* 0x000fea000383ffff */
[----:B------:R-:W-:Y:S01]  /*0c20*/  ULDC.64 UR4, c[0x0][0x598] ;  /* 0x0001660000047ab9 */ /* 0x000fe20000000a00 */
[----:B------:R-:W-:Y:S01]  /*0c30*/  ULDC.64 UR36, c[0x0][0x208] ;  /* 0x0000820000247ab9 */ /* 0x000fe20000000a00 */
[----:B------:R-:W-:-:S04]  /*0c40*/  ISETP.NE.U32.AND P0, PT, RZ, UR4, PT ;  /* 0x00000004ff007c0c */ /* 0x000fc8000bf05070 */
[----:B------:R-:W-:-:S13]  /*0c50*/  ISETP.NE.AND.EX P0, PT, RZ, UR5, PT, P0 ;  /* 0x00000005ff007c0c */ /* 0x000fda000bf05300 */
[----:B------:R-:W-:Y:S05]  /*0c60*/  @!P0 BRA `(.L_x_7) ;  /* 0x00000000001c8947 */ /* 0x000fea0003800000 */
[----:B------:R-:W0:Y:S02]  /*0c70*/  LDC.64 R4, c[0x0][0x598] ;  /* 0x00016600ff047b82 */ /* 0x000e240000000a00 */
[----:B0-----:R-:W2:Y:S02]  /*0c80*/  LDG.E.64 R4, desc[UR36][R4.64] ;  /* 0x0000002404047981 */ /* 0x001ea4000c1e1b00 */
[----:B--2---:R-:W-:-:S04]  /*0c90*/  ISETP.NE.U32.AND P0, PT, R4, RZ, PT ;  /* 0x000000ff0400720c */ /* 0x004fc80003f05070 */
[----:B------:R-:W-:-:S13]  /*0ca0*/  ISETP.NE.AND.EX P0, PT, R5, RZ, PT, P0 ;  /* 0x000000ff0500720c */ /* 0x000fda0003f05300 */
[----:B------:R-:W-:Y:S05]  /*0cb0*/  @!P0 BRA `(.L_x_7) ;  /* 0x0000000000088947 */ /* 0x000fea0003800000 */
[----:B------:R0:W5:Y:S01]  /*0cc0*/  LD.E R22, desc[UR36][R4.64] ;  /* 0x0000002404167980 */ /* 0x000162000c101900 */
[----:B------:R-:W-:Y:S05]  /*0cd0*/  BRA `(.L_x_8) ;  /* 0x0000000000247947 */ /* 0x000fea0003800000 */
.L_x_7:
[----:B------:R-:W-:Y:S02]  /*0ce0*/  ULDC.64 UR4, c[0x0][0x588] ;  /* 0x0001620000047ab9 */ /* 0x000fe40000000a00 */
[----:B------:R-:W-:-:S04]  /*0cf0*/  ISETP.NE.U32.AND P0, PT, RZ, UR4, PT ;  /* 0x00000004ff007c0c */ /* 0x000fc8000bf05070 */
[----:B------:R-:W-:-:S13]  /*0d00*/  ISETP.NE.AND.EX P0, PT, RZ, UR5, PT, P0 ;  /* 0x00000005ff007c0c */ /* 0x000fda000bf05300 */
[----:B------:R-:W-:Y:S05]  /*0d10*/  @!P0 BRA `(.L_x_9) ;  /* 0x00000000000c8947 */ /* 0x000fea0003800000 */
[----:B------:R-:W0:Y:S02]  /*0d20*/  LDC.64 R22, c[0x0][0x588] ;  /* 0x00016200ff167b82 */ /* 0x000e240000000a00 */
[----:B0-----:R1:W5:Y:S01]  /*0d30*/  LDG.E R22, desc[UR36][R22.64] ;  /* 0x0000002416167981 */ /* 0x001362000c1e1900 */
[----:B------:R-:W-:Y:S05]  /*0d40*/  BRA `(.L_x_8) ;  /* 0x0000000000087947 */ /* 0x000fea0003800000 */
.L_x_9:
[----:B------:R-:W-:Y:S02]  /*0d50*/  ULDC UR4, c[0x0][0x580] ;  /* 0x0001600000047ab9 */ /* 0x000fe40000000800 */
[----:B------:R-:W-:-:S07]  /*0d60*/  IMAD.U32 R22, RZ, RZ, UR4 ;  /* 0x00000004ff167e24 */ /* 0x000fce000f8e00ff */
.L_x_8:
[----:B------:R-:W-:Y:S02]  /*0d70*/  ULDC.64 UR4, c[0x0][0x5a0] ;  /* 0x0001680000047ab9 */ /* 0x000fe40000000a00 */
[----:B------:R-:W-:-:S04]  /*0d80*/  ISETP.NE.U32.AND P0, PT, RZ, UR4, PT ;  /* 0x00000004ff007c0c */ /* 0x000fc8000bf05070 */
[----:B------:R-:W-:-:S13]  /*0d90*/  ISETP.NE.AND.EX P0, PT, RZ, UR5, PT, P0 ;  /* 0x00000005ff007c0c */ /* 0x000fda000bf05300 */
[----:B------:R-:W-:Y:S05]  /*0da0*/  @!P0 BRA `(.L_x_10) ;  /* 0x00000000001c8947 */ /* 0x000fea0003800000 */
[----:B0-----:R-:W0:Y:S02]  /*0db0*/  LDC.64 R4, c[0x0][0x5a0] ;  /* 0x00016800ff047b82 */ /* 0x001e240000000a00 */
[----:B0-----:R-:W2:Y:S02]  /*0dc0*/  LDG.E.64 R4, desc[UR36][R4.64] ;  /* 0x0000002404047981 */ /* 0x001ea4000c1e1b00 */
[----:B--2---:R-:W-:-:S04]  /*0dd0*/  ISETP.NE.U32.AND P0, PT, R4, RZ, PT ;  /* 0x000000ff0400720c */ /* 0x004fc80003f05070 */
[----:B------:R-:W-:-:S13]  /*0de0*/  ISETP.NE.AND.EX P0, PT, R5, RZ, PT, P0 ;  /* 0x000000ff0500720c */ /* 0x000fda0003f05300 */
[----:B------:R-:W-:Y:S05]  /*0df0*/  @!P0 BRA `(.L_x_10) ;  /* 0x0000000000088947 */ /* 0x000fea0003800000 */
[----:B-1----:R0:W5:Y:S01]  /*0e00*/  LD.E R23, desc[UR36][R4.64] ;  /* 0x0000002404177980 */ /* 0x002162000c101900 */
[----:B------:R-:W-:Y:S05]  /*0e10*/  BRA `(.L_x_11) ;  /* 0x0000000000247947 */ /* 0x000fea0003800000 */
.L_x_10:
[----:B------:R-:W-:Y:S02]  /*0e20*/  ULDC.64 UR4, c[0x0][0x590] ;  /* 0x0001640000047ab9 */ /* 0x000fe40000000a00 */
[----:B------:R-:W-:-:S04]  /*0e30*/  ISETP.NE.U32.AND P0, PT, RZ, UR4, PT ;  /* 0x00000004ff007c0c */ /* 0x000fc8000bf05070 */
[----:B------:R-:W-:-:S13]  /*0e40*/  ISETP.NE.AND.EX P0, PT, RZ, UR5, PT, P0 ;  /* 0x00000005ff007c0c */ /* 0x000fda000bf05300 */
[----:B------:R-:W-:Y:S05]  /*0e50*/  @!P0 BRA `(.L_x_12) ;  /* 0x00000000000c8947 */ /* 0x000fea0003800000 */
[----:B0-----:R-:W1:Y:S02]  /*0e60*/  LDC.64 R4, c[0x0][0x590] ;  /* 0x00016400ff047b82 */ /* 0x001e640000000a00 */
[----:B-1----:R1:W5:Y:S01]  /*0e70*/  LDG.E R23, desc[UR36][R4.64] ;  /* 0x0000002404177981 */ /* 0x002362000c1e1900 */
[----:B------:R-:W-:Y:S05]  /*0e80*/  BRA `(.L_x_11) ;  /* 0x0000000000087947 */ /* 0x000fea0003800000 */
.L_x_12:
[----:B------:R-:W-:Y:S02]  /*0e90*/  ULDC UR4, c[0x0][0x584] ;  /* 0x0001610000047ab9 */ /* 0x000fe40000000800 */
[----:B-1----:R-:W-:-:S07]  /*0ea0*/  IMAD.U32 R23, RZ, RZ, UR4 ;  /* 0x00000004ff177e24 */ /* 0x002fce000f8e00ff */
.L_x_11:
[----:B------:R-:W-:-:S13]  /*0eb0*/  LOP3.LUT P0, RZ, R0, 0xff, RZ, 0xc0, !PT ;  /* 0x000000ff00ff7812 */ /* 0x000fda000780c0ff */
[----:B------:R-:W-:Y:S05]  /*0ec0*/  @!P0 EXIT ;  /* 0x000000000000894d */ /* 0x000fea0003800000 */
[----:B------:R-:W-:Y:S01]  /*0ed0*/  ULDC UR4, c[0x0][0x28c] ;  /* 0x0000a30000047ab9 */ /* 0x000fe20000000800 */
[----:B------:R-:W-:Y:S01]  /*0ee0*/  UMOV UR38, URZ ;  /* 0x0000003f00267c82 */ /* 0x000fe20008000000 */
[----:B------:R-:W-:Y:S01]  /*0ef0*/  UIADD3 UR4, UR4, 0x7f, URZ ;  /* 0x0000007f04047890 */ /* 0x000fe2000fffe03f */
[----:B------:R-:W-:-:S03]  /*0f00*/  UMOV UR39, URZ ;  /* 0x0000003f00277c82 */ /* 0x000fc60008000000 */
[----:B------:R-:W-:-:S04]  /*0f10*/  USHF.R.S32.HI UR5, URZ, 0x1f, UR4 ;  /* 0x0000001f3f057899 */ /* 0x000fc80008011404 */
[----:B------:R-:W-:-:S04]  /*0f20*/  ULEA.HI UR5, UR5, UR4, URZ, 0x7 ;  /* 0x0000000405057291 */ /* 0x000fc8000f8f383f */
[----:B------:R-:W-:-:S12]  /*0f30*/  USHF.R.S32.HI UR40, URZ, 0x7, UR5 ;  /* 0x000000073f287899 */ /* 0x000fd80008011405 */
.L_x_98:
[----:B------:R-:W-:Y:S01]  /*0f40*/  LOP3.LUT R0, R18, 0x80, RZ, 0xc0, !PT ;  /* 0x0000008012007812 */ /* 0x000fe200078ec0ff */
[----:B------:R-:W2:Y:S01]  /*0f50*/  S2UR UR7, SR_CgaCtaId ;  /* 0x00000000000779c3 */ /* 0x000ea20000008800 */
[----:B------:R-:W-:Y:S02]  /*0f60*/  UMOV UR6, 0x400 ;  /* 0x0000040000067882 */ /* 0x000fe40000000000 */
[----:B------:R-:W-:-:S06]  /*0f70*/  SHF.R.U32.HI R0, RZ, 0x7, R0 ;  /* 0x00000007ff007819 */ /* 0x000fcc0000011600 */
[----:B------:R-:W3:Y:S01]  /*0f80*/  SHFL.IDX PT, R0, R0, RZ, 0x1f ;  /* 0x00001fff00007589 */ /* 0x000ee200000e0000 */
[----:B--2---:R-:W-:Y:S01]  /*0f90*/  ULEA UR6, UR7, UR6, 0x18 ;  /* 0x0000000607067291 */ /* 0x004fe2000f8ec03f */
[----:B---3--:R-:W-:-:S13]  /*0fa0*/  R2UR UR4, R0 ;  /* 0x00000000000472ca */ /* 0x008fda00000e0000 */
[----:B------:R-:W-:-:S04]  /*0fb0*/  ULEA.HI UR5, UR4, UR4, URZ, 0x1 ;  /* 0x0000000404057291 */ /* 0x000fc8000f8f083f */
[----:B------:R-:W-:-:S04]  /*0fc0*/  ULOP3.LUT UR5, UR5, 0x7fffe, URZ, 0xc0, !UPT ;  /* 0x0007fffe05057892 */ /* 0x000fc8000f8ec03f */
[----:B------:R-:W-:-:S03]  /*0fd0*/  UIADD3 UR5, UR4, -UR5, URZ ;  /* 0x8000000504057290 */ /* 0x000fc6000fffe03f */
[----:B------:R-:W-:Y:S01]  /*0fe0*/  ULDC UR4, c[0x0][0x28c] ;  /* 0x0000a30000047ab9 */ /* 0x000fe20000000800 */
[----:B------:R-:W-:Y:S01]  /*0ff0*/  ULEA UR5, UR5, UR6, 0xd ;  /* 0x0000000605057291 */ /* 0x000fe2000f8e683f */
[----:B------:R-:W-:-:S03]  /*1000*/  ISETP.LT.AND P0, PT, RZ, UR4, PT ;  /* 0x00000004ff007c0c */ /* 0x000fc6000bf01270 */
[----:B------:R-:W-:-:S04]  /*1010*/  UIADD3 UR5, UR5, 0x100, URZ ;  /* 0x0000010005057890 */ /* 0x000fc8000fffe03f */
[----:B------:R-:W-:-:S04]  /*1020*/  USHF.R.U32.HI UR5, URZ, 0x4, UR5 ;  /* 0x000000043f057899 */ /* 0x000fc80008011605 */
[----:B------:R-:W-:Y:S02]  /*1030*/  ULOP3.LUT UR41, UR5, 0x3fff, URZ, 0xc0, !UPT ;  /* 0x00003fff05297892 */ /* 0x000fe4000f8ec03f */
[----:B0---4-:R-:W-:Y:S10]  /*1040*/  @P0 BRA `(.L_x_13) ;  /* 0x0000000000400947 */ /* 0x011ff40003800000 */
[----:B------:R-:W-:Y:S01]  /*1050*/  MOV R0, 0x0 ;  /* 0x0000000000007802 */ /* 0x000fe20000000f00 */
[----:B------:R-:W-:Y:S01]  /*1060*/  ULDC.64 UR4, c[0x4][0x68] ;  /* 0x01001a0000047ab9 */ /* 0x000fe20000000a00 */
[----:B------:R-:W-:Y:S01]  /*1070*/  ULDC.64 UR6, c[0x4][0x8] ;  /* 0x0100020000067ab9 */ /* 0x000fe20000000a00 */
[----:B01----:R-:W-:Y:S01]  /*1080*/  IMAD.U32 R4, RZ, RZ, UR4 ;  /* 0x00000004ff047e24 */ /* 0x003fe2000f8e00ff */
[----:B------:R0:W1:Y:S01]  /*1090*/  LDC.64 R14, c[0x4][R0] ;  /* 0x01000000000e7b82 */ /* 0x0000620000000a00 */
[----:B------:R-:W-:Y:S01]  /*10a0*/  IMAD.U32 R5, RZ, RZ, UR5 ;  /* 0x00000005ff057e24 */ /* 0x000fe2000f8e00ff */
[----:B------:R-:W-:Y:S01]  /*10b0*/  ULDC.64 UR4, c[0x4][0x70] ;  /* 0x01001c0000047ab9 */ /* 0x000fe20000000a00 */
[----:B------:R-:W-:Y:S02]  /*10c0*/  IMAD.U32 R10, RZ, RZ, UR6 ;  /* 0x00000006ff0a7e24 */ /* 0x000fe4000f8e00ff */
[----:B------:R-:W-:Y:S02]  /*10d0*/  IMAD.U32 R6, RZ, RZ, UR4 ;  /* 0x00000004ff067e24 */ /* 0x000fe4000f8e00ff */
[----:B------:R-:W-:-:S02]  /*10e0*/  IMAD.U32 R7, RZ, RZ, UR5 ;  /* 0x00000005ff077e24 */ /* 0x000fc4000f8e00ff */
[----:B------:R-:W-:Y:S02]  /*10f0*/  IMAD.U32 R11, RZ, RZ, UR7 ;  /* 0x00000007ff0b7e24 */ /* 0x000fe4000f8e00ff */
[----:B------:R-:W-:Y:S02]  /*1100*/  IMAD.MOV.U32 R8, RZ, RZ, 0x1e1 ;  /* 0x000001e1ff087424 */ /* 0x000fe400078e00ff */
[----:B------:R-:W-:Y:S02]  /*1110*/  IMAD.MOV.U32 R12, RZ, RZ, 0x1 ;  /* 0x00000001ff0c7424 */ /* 0x000fe400078e00ff */
[----:B0-----:R-:W-:-:S07]  /*1120*/  IMAD.MOV.U32 R13, RZ, RZ, RZ ;  /* 0x000000ffff0d7224 */ /* 0x001fce00078e00ff */
[----:B------:R-:W-:-:S07]  /*1130*/  LEPC R20, `(.L_x_13) ;  /* 0x000000001014794e */ /* 0x000fce0000000000 */
[----:B-1---5:R-:W-:Y:S05]  /*1140*/  CALL.ABS.NOINC R14 ;  /* 0x000000000e007343 */ /* 0x022fea0003c00000 */
.L_x_13:
[----:B------:R-:W-:-:S04]  /*1150*/  LOP3.LUT R0, R19, 0x1, RZ, 0xfc, !PT ;  /* 0x0000000113007812 */ /* 0x000fc800078efcff */
[----:B------:R-:W-:-:S13]  /*1160*/  ISETP.NE.AND P0, PT, R0, 0x3, PT ;  /* 0x000000030000780c */ /* 0x000fda0003f05270 */
[----:B------:R-:W-:Y:S05]  /*1170*/  @!P0 BRA `(.L_x_14) ;  /* 0x0000000000048947 */ /* 0x000fea0003800000 */
[----:B------:R-:W-:Y:S01]  /*1180*/  BPT.TRAP 0x1 ;  /* 0x000000040000795c */ /* 0x000fe20000300000 */
.L_x_14:
[----:B------:R-:W2:Y:S01]  /*1190*/  S2UR UR5, SR_CgaCtaId ;  /* 0x00000000000579c3 */ /* 0x000ea20000008800 */
[----:B------:R-:W-:Y:S01]  /*11a0*/  UMOV UR4, 0x400 ;  /* 0x0000040000047882 */ /* 0x000fe20000000000 */
[----:B------:R-:W-:Y:S02]  /*11b0*/  IMAD.U32 R0, RZ, RZ, UR38 ;  /* 0x00000026ff007e24 */ /* 0x000fe4000f8e00ff */
[----:B------:R-:W-:-:S03]  /*11c0*/  IMAD.U32 R3, RZ, RZ, UR39 ;  /* 0x00000027ff037e24 */ /* 0x000fc6000f8e00ff */
[----:B------:R-:W-:Y:S01]  /*11d0*/  SHF.L.U32 R0, R0, 0x1f, RZ ;  /* 0x0000001f00007819 */ /* 0x000fe200000006ff */
[----:B--2---:R-:W-:-:S06]  /*11e0*/  ULEA UR4, UR5, UR4, 0x18 ;  /* 0x0000000405047291 */ /* 0x004fcc000f8ec03f */
[----:B------:R-:W-:-:S04]  /*11f0*/  IMAD.U32 R6, RZ, RZ, UR4 ;  /* 0x00000004ff067e24 */ /* 0x000fc8000f8e00ff */
[----:B------:R-:W-:-:S04]  /*1200*/  IMAD R3, R3, 0x8, R6 ;  /* 0x0000000803037824 */ /* 0x000fc800078e0206 */
[----:B------:R2:W3:Y:S01]  /*1210*/  SYNCS.PHASECHK.TRANS64.TRYWAIT P1, [R3+URZ], R0 ;  /* 0x00000000030075a7 */ /* 0x0004e2000802017f */
[----:B------:R-:W-:Y:S05]  /*1220*/  @!P0 BRA `(.L_x_15) ;  /* 0x0000000000048947 */ /* 0x000fea0003800000 */
[----:B------:R-:W-:Y:S01]  /*1230*/  BPT.TRAP 0x1 ;  /* 0x000000040000795c */ /* 0x000fe20000300000 */
.L_x_15:
[----:B---3--:R-:W-:Y:S05]  /*1240*/  @P1 BRA `(.L_x_16) ;  /* 0x0000000000081947 */ /* 0x008fea0003800000 */
[----:B------:R-:W3:Y:S02]  /*1250*/  SYNCS.PHASECHK.TRANS64.TRYWAIT P1, [R3+URZ], R0 ;  /* 0x00000000030075a7 */ /* 0x000ee4000802017f */
[----:B---3--:R-:W-:Y:S05]  /*1260*/  @!P1 BRA `(.L_x_17) ;  /* 0x00000044002c9947 */ /* 0x008fea0003800000 */
.L_x_16:
[----:B------:R-:W-:-:S04]  /*1270*/  UISETP.LT.AND UP0, UPT, UR40, 0x1, UPT ;  /* 0x000000012800788c */ /* 0x000fc8000bf01270 */
[----:B------:R-:W-:-:S06]  /*1280*/  USEL UR4, UR40, 0x1, UP0 ;  /* 0x0000000128047887 */ /* 0x000fcc0008000000 */
[----:B--23--:R-:W-:Y:S01]  /*1290*/  IMAD.U32 R0, RZ, RZ, UR4 ;  /* 0x00000004ff007e24 */ /* 0x00cfe2000f8e00ff */
[----:B------:R-:W-:Y:S05]  /*12a0*/  WARPSYNC.ALL ;  /* 0x0000000000007948 */ /* 0x000fea0003800000 */
[----:B------:R-:W-:-:S04]  /*12b0*/  IADD3 R0, -R0, UR40, RZ ;  /* 0x0000002800007c10 */ /* 0x000fc8000fffe1ff */
[----:B------:R-:W-:Y:S02]  /*12c0*/  ISETP.GE.AND P1, PT, R0, 0x1, PT ;  /* 0x000000010000780c */ /* 0x000fe40003f26270 */
[----:B------:R-:W-:Y:S01]  /*12d0*/  R2UR UR4, R6 ;  /* 0x00000000060472ca */ /* 0x000fe200000e0000 */
[----:B------:R-:W-:Y:S01]  /*12e0*/  WARPGROUP.ARRIVE ;  /* 0x00000000000079c5 */ /* 0x000fe20000000000 */
[----:B------:R-:W-:Y:S01]  /*12f0*/  UMOV UR9, 0x40000040 ;  /* 0x4000004000097882 */ /* 0x000fe20000000000 */
[----:B------:R-:W-:-:S10]  /*1300*/  UMOV UR11, 0x40000040 ;  /* 0x40000040000b7882 */ /* 0x000fd40000000000 */
[----:B------:R-:W-:-:S04]  /*1310*/  UIADD3 UR4, UR4, 0x14100, URZ ;  /* 0x0001410004047890 */ /* 0x000fc8000fffe03f */
[----:B------:R-:W-:-:S04]  /*1320*/  USHF.R.U32.HI UR4, URZ, 0x4, UR4 ;  /* 0x000000043f047899 */ /* 0x000fc80008011604 */
[----:B------:R-:W-:Y:S02]  /*1330*/  ULOP3.LUT UR5, UR4, 0x3fff, URZ, 0xc0, !UPT ;  /* 0x00003fff04057892 */ /* 0x000fe4000f8ec03f */
[----:B------:R-:W-:Y:S02]  /*1340*/  ULOP3.LUT UR4, UR41, 0x10000, URZ, 0xfc, !UPT ;  /* 0x0001000029047892 */ /* 0x000fe4000f8efc3f */
[----:B------:R-:W-:Y:S02]  /*1350*/  ULOP3.LUT UR5, UR5, 0x10000, URZ, 0xfc, !UPT ;  /* 0x0001000005057892 */ /* 0x000fe4000f8efc3f */
[----:B------:R-:W-:Y:S02]  /*1360*/  ULEA UR6, UR39, UR4, 0xa ;  /* 0x0000000427067291 */ /* 0x000fe4000f8e503f */
[----:B------:R-:W-:-:S05]  /*1370*/  ULEA UR7, UR39, UR5, 0x9 ;  /* 0x0000000527077291 */ /* 0x000fca000f8e483f */
[----:B------:R-:W-:Y:S02]  /*1380*/  UMOV UR8, UR6 ;  /* 0x0000000600087c82 */ /* 0x000fe40008000000 */
[----:B------:R-:W-:Y:S02]  /*1390*/  UMOV UR10, UR7 ;  /* 0x00000007000a7c82 */ /* 0x000fe40008000000 */
[----:B------:R-:W-:Y:S01]  /*13a0*/  IGMMA.64x64x32.S8.S8 R24, gdesc[UR8], RZ, !UPT, gsb0 ;  /* 0x01e00000081879f1 */ /* 0x000fe2000c0410ff */
[----:B------:R-:W-:Y:S02]  /*13b0*/  UIADD3 UR8, UR6, 0x2, URZ ;  /* 0x0000000206087890 */ /* 0x000fe4000fffe03f */
[----:B------:R-:W-:Y:S01]  /*13c0*/  UIADD3 UR10, UR7, 0x2, URZ ;  /* 0x00000002070a7890 */ /* 0x000fe2000fffe03f */
[----:B------:R-:W-:Y:S01]  /*13d0*/  UMOV UR9, 0x40000040 ;  /* 0x4000004000097882 */ /* 0x000fe20000000000 */
[----:B------:R-:W-:Y:S01]  /*13e0*/  UMOV UR11, 0x40000040 ;  /* 0x40000040000b7882 */ /* 0x000fe20000000000 */
[----:B------:R-:W-:-:S02]  /*13f0*/  WARPGROUP.DEPBAR.LE gsb0, 0x0 ;  /* 0x00008000000079c5 */ /* 0x000fc40000010000 */
[----:B------:R-:W-:-:S06]  /*1400*/  WARPGROUP.ARRIVE ;  /* 0x00000000000079c5 */ /* 0x000fcc0000000000 */
[----:B------:R-:W-:Y:S01]  /*1410*/  IGMMA.64x64x32.S8.S8 R24, gdesc[UR8], R24, gsb0 ;  /* 0x01e00000081879f1 */ /* 0x000fe20008041018 */
[----:B------:R-:W-:Y:S02]  /*1420*/  UIADD3 UR8, UR6, 0x4, URZ ;  /* 0x0000000406087890 */ /* 0x000fe4000fffe03f */
[----:B------:R-:W-:Y:S01]  /*1430*/  UIADD3 UR10, UR7, 0x4, URZ ;  /* 0x00000004070a7890 */ /* 0x000fe2000fffe03f */
[----:B------:R-:W-:Y:S01]  /*1440*/  UMOV UR9, 0x40000040 ;  /* 0x4000004000097882 */ /* 0x000fe20000000000 */
[----:B------:R-:W-:Y:S01]  /*1450*/  UMOV UR11, 0x40000040 ;  /* 0x40000040000b7882 */ /* 0x000fe20000000000 */
[----:B------:R-:W-:Y:S02]  /*1460*/  WARPGROUP.DEPBAR.LE gsb0, 0x0 ;  /* 0x00008000000079c5 */ /* 0x000fe40000010000 */
        /* <DEDUP_REMOVED lines=8> */
[----:B------:R-:W-:Y:S03]  /*14f0*/  IGMMA.64x64x32.S8.S8 R24, gdesc[UR8], R24, gsb0 ;  /* 0x01e00000081879f1 */ /* 0x000fe60008041018 */
[----:B------:R-:W-:Y:S02]  /*1500*/  WARPGROUP.DEPBAR.LE gsb0, 0x0 ;  /* 0x00008000000079c5 */ /* 0x000fe40000010000 */
[----:B------:R-:W-:Y:S05]  /*1510*/  @!P1 BRA `(.L_x_18) ;  /* 0x0000000400209947 */ /* 0x000fea0003800000 */
[----:B------:R-:W-:Y:S02]  /*1520*/  UIADD3 UR6, UR39, 0x1, URZ ;  /* 0x0000000127067890 */ /* 0x000fe4000fffe03f */
[----:B------:R-:W-:Y:S02]  /*1530*/  IMAD.U32 R3, RZ, RZ, UR39 ;  /* 0x00000027ff037e24 */ /* 0x000fe4000f8e00ff */
[----:B------:R-:W-:-:S04]  /*1540*/  UISETP.NE.AND UP0, UPT, UR6, 0x5, UPT ;  /* 0x000000050600788c */ /* 0x000fc8000bf05270 */
[----:B------:R-:W-:Y:S02]  /*1550*/  USEL UR7, URZ, 0x1, UP0 ;  /* 0x000000013f077887 */ /* 0x000fe40008000000 */
[----:B------:R-:W-:Y:S02]  /*1560*/  USEL UR6, UR6, URZ, UP0 ;  /* 0x0000003f06067287 */ /* 0x000fe40008000000 */
[----:B------:R-:W-:-:S06]  /*1570*/  ULOP3.LUT UR7, UR38, UR7, URZ, 0x3c, !UPT ;  /* 0x0000000726077292 */ /* 0x000fcc000f8e3c3f */
[----:B------:R-:W-:-:S07]  /*1580*/  IMAD.U32 R7, RZ, RZ, UR7 ;  /* 0x00000007ff077e24 */ /* 0x000fce000f8e00ff */
.L_x_25:
[----:B------:R-:W-:Y:S05]  /*1590*/  @!P0 BRA `(.L_x_19) ;  /* 0x0000000000048947 */ /* 0x000fea0003800000 */
[----:B------:R-:W-:Y:S01]  /*15a0*/  BPT.TRAP 0x1 ;  /* 0x000000040000795c */ /* 0x000fe20000300000 */
.L_x_19:
[----:B------:R-:W2:Y:S01]  /*15b0*/  S2UR UR8, SR_CgaCtaId ;  /* 0x00000000000879c3 */ /* 0x000ea20000008800 */
[----:B------:R-:W-:Y:S01]  /*15c0*/  UMOV UR7, 0x400 ;  /* 0x0000040000077882 */ /* 0x000fe20000000000 */
[----:B01----:R-:W-:Y:S01]  /*15d0*/  IMAD.U32 R5, RZ, RZ, UR6 ;  /* 0x00000006ff057e24 */ /* 0x003fe2000f8e00ff */
[----:B------:R-:W-:Y:S01]  /*15e0*/  SHF.L.U32 R4, R7, 0x1f, RZ ;  /* 0x0000001f07047819 */ /* 0x000fe200000006ff */
[----:B--2---:R-:W-:-:S06]  /*15f0*/  ULEA UR7, UR8, UR7, 0x18 ;  /* 0x0000000708077291 */ /* 0x004fcc000f8ec03f */
[----:B------:R-:W-:-:S04]  /*1600*/  IMAD.U32 R6, RZ, RZ, UR7 ;  /* 0x00000007ff067e24 */ /* 0x000fc8000f8e00ff */
[----:B------:R-:W-:-:S04]  /*1610*/  IMAD R5, R5, 0x8, R6 ;  /* 0x0000000805057824 */ /* 0x000fc800078e0206 */
[----:B------:R0:W1:Y:S01]  /*1620*/  SYNCS.PHASECHK.TRANS64.TRYWAIT P1, [R5+URZ], R4 ;  /* 0x00000004050075a7 */ /* 0x000062000802017f */
[----:B------:R-:W-:Y:S05]  /*1630*/  @!P0 BRA `(.L_x_20) ;  /* 0x0000000000048947 */ /* 0x000fea0003800000 */
[----:B------:R-:W-:Y:S01]  /*1640*/  BPT.TRAP 0x1 ;  /* 0x000000040000795c */ /* 0x000fe20000300000 */
.L_x_20:
[----:B-1----:R-:W-:Y:S05]  /*1650*/  @P1 BRA `(.L_x_21) ;  /* 0x0000000000081947 */ /* 0x002fea0003800000 */
[----:B------:R-:W1:Y:S02]  /*1660*/  SYNCS.PHASECHK.TRANS64.TRYWAIT P1, [R5+URZ], R4 ;  /* 0x00000004050075a7 */ /* 0x000e64000802017f */
[----:B-1----:R-:W-:Y:S05]  /*1670*/  @!P1 BRA `(.L_x_22) ;  /* 0x00000040003c9947 */ /* 0x002fea0003800000 */
.L_x_21:
[----:B------:R-:W-:Y:S01]  /*1680*/  ULEA UR7, UR6, UR4, 0xa ;  /* 0x0000000406077291 */ /* 0x000fe2000f8e503f */
[----:B------:R-:W-:Y:S01]  /*1690*/  WARPGROUP.ARRIVE ;  /* 0x00000000000079c5 */ /* 0x000fe20000000000 */
[----:B------:R-:W-:Y:S01]  /*16a0*/  ULEA UR12, UR6, UR5, 0x9 ;  /* 0x00000005060c7291 */ /* 0x000fe2000f8e483f */
[----:B------:R-:W-:Y:S01]  /*16b0*/  UMOV UR9, 0x40000040 ;  /* 0x4000004000097882 */ /* 0x000fe20000000000 */
[----:B------:R-:W-:-:S03]  /*16c0*/  UMOV UR11, 0x40000040 ;  /* 0x40000040000b7882 */ /* 0x000fc60000000000 */
[----:B------:R-:W-:Y:S02]  /*16d0*/  UMOV UR8, UR7 ;  /* 0x0000000700087c82 */ /* 0x000fe40008000000 */
[----:B------:R-:W-:Y:S02]  /*16e0*/  UMOV UR10, UR12 ;  /* 0x0000000c000a7c82 */ /* 0x000fe40008000000 */
[----:B------:R-:W-:Y:S01]  /*16f0*/  IGMMA.64x64x32.S8.S8 R24, gdesc[UR8], R24, gsb0 ;  /* 0x01e00000081879f1 */ /* 0x000fe20008041018 */
        /* <DEDUP_REMOVED lines=23> */
[----:B------:R-:W-:Y:S01]  /*1870*/  BPT.TRAP 0x1 ;  /* 0x000000040000795c */ /* 0x000fe20000300000 */
.L_x_23:
[----:B01----:R-:W-:Y:S01]  /*1880*/  IMAD R4, R3, 0x8, R6 ;  /* 0x0000000803047824 */ /* 0x003fe200078e0206 */
[----:B------:R-:W-:-:S03]  /*1890*/  ISETP.GT.U32.AND P1, PT, R19, 0x1, PT ;  /* 0x000000011300780c */ /* 0x000fc60003f24070 */
[----:B------:R-:W-:-:S05]  /*18a0*/  VIADD R4, R4, 0x28 ;  /* 0x0000002804047836 */ /* 0x000fca0000000000 */
[----:B------:R-:W-:-:S04]  /*18b0*/  PRMT R4, RZ, 0x654, R4 ;  /* 0x00000654ff047816 */ /* 0x000fc80000000004 */
[----:B------:R0:W-:Y:S01]  /*18c0*/  SYNCS.ARRIVE.TRANS64.RED.A1T0 RZ, [R4+URZ], RZ ;  /* 0x000000ff04ff79a7 */ /* 0x0001e2000810043f */
[----:B------:R-:W-:Y:S05]  /*18d0*/  @P1 BRA `(.L_x_24) ;  /* 0x0000000000041947 */ /* 0x000fea0003800000 */
[----:B------:R-:W-:Y:S01]  /*18e0*/  BPT.TRAP 0x1 ;  /* 0x000000040000795c */ /* 0x000fe20000300000 */
.L_x_24:
[----:B------:R-:W-:Y:S01]  /*18f0*/  UIADD3 UR6, UR6, 0x1, URZ ;  /* 0x0000000106067890 */ /* 0x000fe2000fffe03f */
[C---:B------:R-:W-:Y:S01]  /*1900*/  ISETP.GT.AND P2, PT, R0.reuse, 0x1, PT ;  /* 0x000000010000780c */ /* 0x040fe20003f44270 */
[----:B------:R-:W-:Y:S02]  /*1910*/  VIADD R3, R3, 0x1 ;  /* 0x0000000103037836 */ /* 0x000fe40000000000 */
[----:B------:R-:W-:Y:S01]  /*1920*/  UISETP.NE.AND UP0, UPT, UR6, 0x5, UPT ;  /* 0x000000050600788c */ /* 0x000fe2000bf05270 */
[----:B------:R-:W-:Y:S02]  /*1930*/  VIADD R0, R0, 0xffffffff ;  /* 0xffffffff00007836 */ /* 0x000fe40000000000 */
[C---:B------:R-:W-:Y:S01]  /*1940*/  ISETP.NE.AND P1, PT, R3.reuse, 0x5, PT ;  /* 0x000000050300780c */ /* 0x040fe20003f25270 */
[----:B------:R-:W-:Y:S02]  /*1950*/  USEL UR7, URZ, 0x1, UP0 ;  /* 0x000000013f077887 */ /* 0x000fe40008000000 */
[----:B------:R-:W-:Y:S01]  /*1960*/  USEL UR6, UR6, URZ, UP0 ;  /* 0x0000003f06067287 */ /* 0x000fe20008000000 */
[----:B------:R-:W-:-:S03]  /*1970*/  SEL R3, R3, RZ, P1 ;  /* 0x000000ff03037207 */ /* 0x000fc60000800000 */
[----:B------:R-:W-:Y:S01]  /*1980*/  LOP3.LUT R7, R7, UR7, RZ, 0x3c, !PT ;  /* 0x0000000707077c12 */ /* 0x000fe2000f8e3cff */
[----:B------:R-:W-:Y:S07]  /*1990*/  @P2 BRA `(.L_x_25) ;  /* 0xfffffff800fc2947 */ /* 0x000fee000383ffff */
.L_x_18:
[----:B------:R-:W2:Y:S02]  /*19a0*/  LDC R0, c[0x0][0x28c] ;  /* 0x0000a300ff007b82 */ /* 0x000ea40000000800 */
[----:B--2---:R-:W-:-:S13]  /*19b0*/  ISETP.GE.AND P1, PT, R0, 0x1, PT ;  /* 0x000000010000780c */ /* 0x004fda0003f26270 */
[----:B------:R-:W-:Y:S05]  /*19c0*/  @!P1 BRA `(.L_x_26) ;  /* 0x0000000000409947 */ /* 0x000fea0003800000 */
[----:B------:R-:W-:Y:S05]  /*19d0*/  @!P0 BRA `(.L_x_27) ;  /* 0x0000000000048947 */ /* 0x000fea0003800000 */
[----:B------:R-:W-:Y:S01]  /*19e0*/  BPT.TRAP 0x1 ;  /* 0x000000040000795c */ /* 0x000fe20000300000 */
.L_x_27:
[----:B------:R-:W-:Y:S01]  /*19f0*/  UISETP.LT.AND UP0, UPT, UR40, 0x1, UPT ;  /* 0x000000012800788c */ /* 0x000fe2000bf01270 */
[----:B------:R-:W-:-:S03]  /*1a00*/  ISETP.GT.U32.AND P0, PT, R19, 0x1, PT ;  /* 0x000000011300780c */ /* 0x000fc60003f04070 */
[----:B------:R-:W-:-:S04]  /*1a10*/  USEL UR6, UR40, 0x1, UP0 ;  /* 0x0000000128067887 */ /* 0x000fc80008000000 */
[----:B------:R-:W-:-:S04]  /*1a20*/  UIADD3 UR6, UR39, UR40, -UR6 ;  /* 0x0000002827067290 */ /* 0x000fc8000fffe806 */
[----:B------:R-:W-:-:S04]  /*1a30*/  UIMAD.WIDE.U32 UR4, UR6, -0x33333333, URZ ;  /* 0xcccccccd060478a5 */ /* 0x000fc8000f8e003f */
[----:B------:R-:W-:-:S04]  /*1a40*/  USHF.R.U32.HI UR4, URZ, 0x2, UR5 ;  /* 0x000000023f047899 */ /* 0x000fc80008011605 */
[----:B------:R-:W-:-:S06]  /*1a50*/  UIMAD UR6, UR4, -0x5, UR6 ;  /* 0xfffffffb040678a4 */ /* 0x000fcc000f8e0206 */
[----:B------:R-:W-:-:S04]  /*1a60*/  IMAD.U32 R3, RZ, RZ, UR6 ;  /* 0x00000006ff037e24 */ /* 0x000fc8000f8e00ff */
[----:B------:R-:W-:-:S04]  /*1a70*/  IMAD R0, R3, 0x8, R6 ;  /* 0x0000000803007824 */ /* 0x000fc800078e0206 */
[----:B------:R-:W-:-:S05]  /*1a80*/  VIADD R0, R0, 0x28 ;  /* 0x0000002800007836 */ /* 0x000fca0000000000 */
[----:B------:R-:W-:-:S04]  /*1a90*/  PRMT R0, RZ, 0x654, R0 ;  /* 0x00000654ff007816 */ /* 0x000fc80000000000 */
[----:B------:R2:W-:Y:S01]  /*1aa0*/  SYNCS.ARRIVE.TRANS64.RED.A1T0 RZ, [R0+URZ], RZ ;  /* 0x000000ff00ff79a7 */ /* 0x0005e2000810043f */
[----:B------:R-:W-:Y:S05]  /*1ab0*/  @P0 BRA `(.L_x_26) ;  /* 0x0000000000040947 */ /* 0x000fea0003800000 */
[----:B------:R-:W-:Y:S01]  /*1ac0*/  BPT.TRAP 0x1 ;  /* 0x000000040000795c */ /* 0x000fe20000300000 */
.L_x_26:
[----:B------:R-:W3:Y:S01]  /*1ad0*/  LDC R8, c[0x0][0x288] ;  /* 0x0000a200ff087b82 */ /* 0x000ee20000000800 */
[----:B01----:R-:W-:Y:S01]  /*1ae0*/  LOP3.LUT R4, R18, 0x60, RZ, 0xc0, !PT ;  /* 0x0000006012047812 */ /* 0x003fe200078ec0ff */
[----:B------:R-:W-:Y:S01]  /*1af0*/  IMAD.SHL.U32 R7, R58, 0x40, RZ ;  /* 0x000000403a077824 */ /* 0x000fe200078e00ff */
[----:B------:R-:W-:Y:S01]  /*1b00*/  UIADD3 UR39, UR40, UR39, URZ ;  /* 0x0000002728277290 */ /* 0x000fe2000fffe03f */
[----:B--2---:R-:W-:Y:S01]  /*1b10*/  SHF.R.U32.HI R0, RZ, 0x2, R18 ;  /* 0x00000002ff007819 */ /* 0x004fe20000011612 */
[----:B------:R-:W-:Y:S01]  /*1b20*/  IMAD.SHL.U32 R13, R57, 0x80, RZ ;  /* 0x00000080390d7824 */ /* 0x000fe200078e00ff */
[----:B------:R-:W-:Y:S01]  /*1b30*/  SHF.R.U32.HI R6, RZ, 0x1, R4 ;  /* 0x00000001ff067819 */ /* 0x000fe20000011604 */
[----:B------:R-:W-:Y:S01]  /*1b40*/  UISETP.GT.U32.AND UP0, UPT, UR39, 0x4, UPT ;  /* 0x000000042700788c */ /* 0x000fe2000bf04070 */
[----:B------:R-:W-:Y:S01]  /*1b50*/  LOP3.LUT R4, R18, 0x3, RZ, 0xc0, !PT ;  /* 0x0000000312047812 */ /* 0x000fe200078ec0ff */
[----:B------:R-:W-:Y:S01]  /*1b60*/  ULDC UR7, c[0x0][0x284] ;  /* 0x0000a10000077ab9 */ /* 0x000fe20000000800 */
[----:B------:R-:W-:Y:S01]  /*1b70*/  SHF.R.U32.HI R5, RZ, 0x7, R18 ;  /* 0x00000007ff057819 */ /* 0x000fe20000011612 */
[----:B------:R-:W-:Y:S01]  /*1b80*/  UISETP.LT.U32.AND UP0, UPT, UR40, 0x5, UP0 ;  /* 0x000000052800788c */ /* 0x000fe20008701070 */
[----:B------:R-:W-:Y:S01]  /*1b90*/  LOP3.LUT R3, R0, 0x7, RZ, 0xc0, !PT ;  /* 0x0000000700037812 */ /* 0x000fe200078ec0ff */
[----:B------:R-:W-:Y:S01]  /*1ba0*/  UISETP.GE.U32.AND UP1, UPT, UR40, 0x5, UPT ;  /* 0x000000052800788c */ /* 0x000fe2000bf26070 */
[----:B------:R-:W-:Y:S01]  /*1bb0*/  LOP3.LUT R0, R5, 0x1, RZ, 0xc0, !PT ;  /* 0x0000000105007812 */ /* 0x000fe200078ec0ff */
[----:B------:R-:W-:Y:S01]  /*1bc0*/  ULDC.64 UR8, c[0x0][0x5d0] ;  /* 0x0001740000087ab9 */ /* 0x000fe20000000a00 */
[----:B------:R-:W-:Y:S01]  /*1bd0*/  SHF.R.S32.HI R14, RZ, 0x1f, R59 ;  /* 0x0000001fff0e7819 */ /* 0x000fe2000001143b */
[----:B------:R-:W-:Y:S01]  /*1be0*/  UIMAD.WIDE.U32 UR4, UR39, -0x33333333, URZ ;  /* 0xcccccccd270478a5 */ /* 0x000fe2000f8e003f */
[----:B------:R-:W-:Y:S01]  /*1bf0*/  IADD3 R5, RZ, -R6, -R3 ;  /* 0x80000006ff057210 */ /* 0x000fe20007ffe803 */
[----:B------:R-:W-:Y:S01]  /*1c00*/  IMAD.SHL.U32 R10, R0, 0x40, RZ ;  /* 0x00000040000a7824 */ /* 0x000fe200078e00ff */
[----:B------:R-:W-:-:S02]  /*1c10*/  USEL UR6, URZ, 0x1, !UP0 ;  /* 0x000000013f067887 */ /* 0x000fc4000c000000 */
[----:B------:R-:W-:Y:S01]  /*1c20*/  USHF.R.U32.HI UR4, URZ, 0x2, UR5 ;  /* 0x000000023f047899 */ /* 0x000fe20008011605 */
[----:B------:R-:W-:Y:S01]  /*1c30*/  IMAD R0, R0, -0x40, R5 ;  /* 0xffffffc000007824 */ /* 0x000fe200078e0205 */
[----:B---3--:R-:W-:Y:S01]  /*1c40*/  ISETP.GE.AND P0, PT, R7, R8, PT ;  /* 0x000000080700720c */ /* 0x008fe20003f06270 */
[----:B------:R-:W-:Y:S01]  /*1c50*/  IMAD R12, R4, -0x2, R8 ;  /* 0xfffffffe040c7824 */ /* 0x000fe200078e0208 */
[----:B------:R-:W-:Y:S01]  /*1c60*/  ULOP3.LUT UR38, UR38, UR6, URZ, 0x3c, !UPT ;  /* 0x0000000626267292 */ /* 0x000fe2000f8e3c3f */
[----:B------:R-:W-:Y:S01]  /*1c70*/  IMAD.SHL.U32 R8, R18, 0x2, RZ ;  /* 0x0000000212087824 */ /* 0x000fe200078e00ff */
[----:B------:R-:W-:Y:S01]  /*1c80*/  ISETP.GE.OR P0, PT, R13, UR7, P0 ;  /* 0x000000070d007c0c */ /* 0x000fe20008706670 */
[----:B------:R-:W-:Y:S01]  /*1c90*/  IMAD R4, R14, UR8, RZ ;  /* 0x000000080e047c24 */ /* 0x000fe2000f8e02ff */
[----:B------:R-:W-:Y:S01]  /*1ca0*/  LOP3.LUT R3, R10, 0x40, R3, 0xe2, !PT ;  /* 0x000000400a037812 */ /* 0x000fe200078ee203 */
[----:B------:R-:W-:Y:S01]  /*1cb0*/  IMAD.WIDE R10, R57, 0x80, RZ ;  /* 0x00000080390a7825 */ /* 0x000fe200078e02ff */
[----:B------:R-:W-:Y:S01]  /*1cc0*/  LOP3.LUT R8, R7, 0x6, R8, 0xf8, !PT ;  /* 0x0000000607087812 */ /* 0x000fe200078ef808 */
[----:B------:R-:W-:Y:S01]  /*1cd0*/  UIMAD UR39, UR4, -0x5, UR39 ;  /* 0xfffffffb042778a4 */ /* 0x000fe2000f8e0227 */
[----:B------:R-:W-:Y:S01]  /*1ce0*/  IADD3 R20, -R13, UR7, R0 ;  /* 0x000000070d147c10 */ /* 0x000fe2000fffe100 */
[----:B------:R-:W-:Y:S01]  /*1cf0*/  IMAD R15, R59, UR9, R4 ;  /* 0x000000093b0f7c24 */ /* 0x000fe2000f8e0204 */
[----:B------:R-:W-:Y:S01]  /*1d00*/  SHF.R.S32.HI R9, RZ, 0x1f, R8 ;  /* 0x0000001fff097819 */ /* 0x000fe20000011408 */
[----:B------:R-:W-:Y:S01]  /*1d10*/  @UP1 ULOP3.LUT UR38, UR38, 0x1, UR4, 0x78, !UPT ;  /* 0x0000000126261892 */ /* 0x000fe2000f8e7804 */
[----:B------:R-:W-:Y:S01]  /*1d20*/  LOP3.LUT R65, R10, R3, R6, 0xfe, !PT ;  /* 0x000000030a417212 */ /* 0x000fe200078efe06 */
[----:B------:R-:W-:-:S02]  /*1d30*/  IMAD.IADD R58, R12, 0x1, -R7 ;  /* 0x000000010c3a7824 */ /* 0x000fc400078e0a07 */
[----:B------:R-:W-:-:S04]  /*1d40*/  IMAD.WIDE.U32 R4, R59, UR8, R8 ;  /* 0x000000083b047c25 */ /* 0x000fc8000f8e0008 */
[----:B------:R-:W-:Y:S02]  /*1d50*/  IMAD.IADD R5, R5, 0x1, R15 ;  /* 0x0000000105057824 */ /* 0x000fe400078e020f */
[----:B------:R-:W-:Y:S01]  /*1d60*/  IMAD.MOV.U32 R57, RZ, RZ, -0x1 ;  /* 0xffffffffff397424 */ /* 0x000fe200078e00ff */
[----:B------:R-:W-:Y:S06]  /*1d70*/  @P0 BRA `(.L_x_28) ;  /* 0x0000001c00100947 */ /* 0x000fec0003800000 */
[----:B------:R-:W0:Y:S01]  /*1d80*/  LDC.64 R12, c[0x0][0x5c8] ;  /* 0x00017200ff0c7b82 */ /* 0x000e220000000a00 */
[----:B------:R-:W-:Y:S01]  /*1d90*/  ULDC.64 UR4, c[0x0][0x5c0] ;  /* 0x0001700000047ab9 */ /* 0x000fe20000000a00 */
[----:B------:R-:W-:Y:S01]  /*1da0*/  BSSY B0, `(.L_x_28) ;  /* 0x00001c1000007945 */ /* 0x000fe20003800000 */
[-C--:B0-----:R-:W-:Y:S02]  /*1db0*/  IMAD R0, R11, R12.reuse, RZ ;  /* 0x0000000c0b007224 */ /* 0x081fe400078e02ff */
[----:B------:R-:W-:-:S04]  /*1dc0*/  IMAD.WIDE.U32 R4, R65, R12, R4 ;  /* 0x0000000c41047225 */ /* 0x000fc800078e0004 */
[----:B------:R-:W-:Y:S01]  /*1dd0*/  IMAD R3, R65, R13, R0 ;  /* 0x0000000d41037224 */ /* 0x000fe200078e0200 */
[----:B------:R-:W-:-:S03]  /*1de0*/  IADD3 R6, P0, R4, UR4, RZ ;  /* 0x0000000404067c10 */ /* 0x000fc6000ff1e0ff */
[----:B------:R-:W-:Y:S01]  /*1df0*/  IMAD.IADD R3, R5, 0x1, R3 ;  /* 0x0000000105037824 */ /* 0x000fe200078e0203 */
[----:B------:R-:W-:-:S04]  /*1e00*/  LEA R4, P1, R12, R6, 0x3 ;  /* 0x000000060c047211 */ /* 0x000fc800078218ff */
[----:B------:R-:W-:Y:S02]  /*1e10*/  IADD3.X R7, R3, UR5, RZ, P0, !PT ;  /* 0x0000000503077c10 */ /* 0x000fe400087fe4ff */
[----:B-----5:R-:W-:Y:S02]  /*1e20*/  ISETP.NE.AND P0, PT, R23, RZ, PT ;  /* 0x000000ff1700720c */ /* 0x020fe40003f05270 */
[----:B------:R-:W-:-:S11]  /*1e30*/  LEA.HI.X R5, R12, R7, R13, 0x3, P1 ;  /* 0x000000070c057211 */ /* 0x000fd600008f1c0d */
[----:B------:R-:W-:Y:S05]  /*1e40*/  @!P0 BRA `(.L_x_29) ;  /* 0x0000001400188947 */ /* 0x000fea0003800000 */
[----:B------:R-:W0:Y:S01]  /*1e50*/  LDC.64 R60, c[0x0][0x5b0] ;  /* 0x00016c00ff3c7b82 */ /* 0x000e220000000a00 */
[----:B------:R-:W-:Y:S01]  /*1e60*/  ULDC.64 UR4, c[0x0][0x5b8] ;  /* 0x00016e0000047ab9 */ /* 0x000fe20000000a00 */
[----:B------:R-:W-:Y:S01]  /*1e70*/  ISETP.GE.AND P3, PT, R58, 0x1, PT ;  /* 0x000000013a00780c */ /* 0x000fe20003f66270 */
[----:B------:R-:W-:Y:S01]  /*1e80*/  IMAD R0, R14, UR4, RZ ;  /* 0x000000040e007c24 */ /* 0x000fe2000f8e02ff */
[----:B------:R-:W-:Y:S01]  /*1e90*/  BSSY B1, `(.L_x_30) ;  /* 0x000000e000017945 */ /* 0x000fe20003800000 */
[C---:B------:R-:W-:Y:S01]  /*1ea0*/  IMAD.WIDE.U32 R14, R59.reuse, UR4, R8 ;  /* 0x000000043b0e7c25 */ /* 0x040fe2000f8e0008 */
[----:B------:R-:W-:Y:S02]  /*1eb0*/  ISETP.LT.OR P1, PT, R20, 0x1, !P3 ;  /* 0x000000011400780c */ /* 0x000fe40005f21670 */
[----:B------:R-:W1:Y:S01]  /*1ec0*/  LDC.64 R62, c[0x0][0x5a8] ;  /* 0x00016a00ff3e7b82 */ /* 0x000e620000000a00 */
[----:B------:R-:W-:Y:S02]  /*1ed0*/  IMAD R13, R59, UR5, R0 ;  /* 0x000000053b0d7c24 */ /* 0x000fe4000f8e0200 */
[----:B------:R-:W-:-:S02]  /*1ee0*/  IMAD.MOV.U32 R12, RZ, RZ, R14 ;  /* 0x000000ffff0c7224 */ /* 0x000fc400078e000e */
[----:B------:R-:W-:Y:S02]  /*1ef0*/  IMAD.IADD R13, R15, 0x1, R13 ;  /* 0x000000010f0d7824 */ /* 0x000fe400078e020d */
[-C--:B0-----:R-:W-:Y:S02]  /*1f00*/  IMAD R10, R11, R60.reuse, RZ ;  /* 0x0000003c0b0a7224 */ /* 0x081fe400078e02ff */
[----:B------:R-:W-:-:S04]  /*1f10*/  IMAD.WIDE.U32 R8, R65, R60, R12 ;  /* 0x0000003c41087225 */ /* 0x000fc800078e000c */
[----:B------:R-:W-:Y:S01]  /*1f20*/  IMAD R21, R65, R61, R10 ;  /* 0x0000003d41157224 */ /* 0x000fe200078e020a */
[----:B-1----:R-:W-:-:S04]  /*1f30*/  IADD3 R8, P0, R8, R62, RZ ;  /* 0x0000003e08087210 */ /* 0x002fc80007f1e0ff */
[----:B------:R-:W-:Y:S01]  /*1f40*/  IADD3.X R9, R63, R9, R21, P0, !PT ;  /* 0x000000093f097210 */ /* 0x000fe200007fe415 */
[----:B------:R-:W-:Y:S08]  /*1f50*/  @P1 BRA `(.L_x_31) ;  /* 0x0000000000041947 */ /* 0x000ff00003800000 */
[----:B------:R0:W5:Y:S02]  /*1f60*/  LDG.E.U8 R56, desc[UR36][R8.64] ;  /* 0x0000002408387981 */ /* 0x000164000c1e1100 */
.L_x_31:
[----:B------:R-:W-:Y:S05]  /*1f70*/  BSYNC B1 ;  /* 0x0000000000017941 */ /* 0x000fea0003800000 */
.L_x_30:
[----:B-----5:R-:W-:Y:S01]  /*1f80*/  LOP3.LUT R0, R56, 0xffff, RZ, 0xc0, !PT ;  /* 0x0000ffff38007812 */ /* 0x020fe200078ec0ff */
[----:B------:R-:W-:Y:S01]  /*1f90*/  IMAD.SHL.U32 R10, R60, 0x8, RZ ;  /* 0x000000083c0a7824 */ /* 0x000fe200078e00ff */
[----:B------:R-:W-:Y:S01]  /*1fa0*/  ISETP.GE.AND P2, PT, R58, 0x2, PT ;  /* 0x000000023a00780c */ /* 0x000fe20003f46270 */
[----:B------:R-:W-:Y:S01]  /*1fb0*/  BSSY B1, `(.L_x_32) ;  /* 0x000000e000017945 */ /* 0x000fe20003800000 */
[----:B------:R-:W-:Y:S02]  /*1fc0*/  PRMT R0, R0, 0x8880, RZ ;  /* 0x0000888000007816 */ /* 0x000fe400000000ff */
[----:B------:R-:W-:Y:S02]  /*1fd0*/  ISETP.LT.OR P0, PT, R20, 0x1, !P2 ;  /* 0x000000011400780c */ /* 0x000fe40005701670 */
[----:B------:R-:W-:Y:S01]  /*1fe0*/  SHF.L.U64.HI R11, R60, 0x3, R61 ;  /* 0x000000033c0b7819 */ /* 0x000fe2000001023d */
[----:B------:R-:W-:-:S04]  /*1ff0*/  IMAD R3, R0, R23, RZ ;  /* 0x0000001700037224 */ /* 0x000fc800078e02ff */
[----:B------:R-:W-:Y:S02]  /*2000*/  @!P1 IMAD R15, R24, R22, R3 ;  /* 0x00000016180f9224 */ /* 0x000fe400078e0203 */
[----:B------:R-:W-:-:S03]  /*2010*/  IMAD.WIDE.U32 R10, R65, R60, R10 ;  /* 0x0000003c410a7225 */ /* 0x000fc600078e000a */
[----:B------:R1:W-:Y:S01]  /*2020*/  @!P1 STG.E.U8 desc[UR36][R6.64], R15 ;  /* 0x0000000f06009986 */ /* 0x0003e2000c101124 */
[----:B------:R-:W-:Y:S01]  /*2030*/  IADD3 R10, P4, P5, R14, R62, R10 ;  /* 0x0000003e0e0a7210 */ /* 0x000fe20007d9e00a */
[----:B------:R-:W-:Y:S01]  /*2040*/  IMAD.IADD R14, R21, 0x1, R11 ;  /* 0x00000001150e7824 */ /* 0x000fe200078e020b */
[----:B------:R-:W-:Y:S11]  /*2050*/  @P0 BRA `(.L_x_33) ;  /* 0x00000000000c0947 */ /* 0x000ff60003800000 */
[----:B------:R-:W2:Y:S02]  /*2060*/  LDG.E.U8 R56, desc[UR36][R8.64+0x1] ;  /* 0x0000012408387981 */ /* 0x000ea4000c1e1100 */
[----:B--2---:R-:W-:-:S05]  /*2070*/  PRMT R0, R56, 0x8880, RZ ;  /* 0x0000888038007816 */ /* 0x004fca00000000ff */
[----:B------:R-:W-:-:S07]  /*2080*/  IMAD R3, R0, R23, RZ ;  /* 0x0000001700037224 */ /* 0x000fce00078e02ff */
.L_x_33:
[----:B------:R-:W-:Y:S05]  /*2090*/  BSYNC B1 ;  /* 0x0000000000017941 */ /* 0x000fea0003800000 */
.L_x_32:
[----:B------:R-:W-:Y:S01]  /*20a0*/  ISETP.LT.OR P3, PT, R20, 0x9, !P3 ;  /* 0x000000091400780c */ /* 0x000fe20005f61670 */
[----:B------:R-:W-:Y:S01]  /*20b0*/  @!P0 IMAD R25, R25, R22, R3 ;  /* 0x0000001619198224 */ /* 0x000fe200078e0203 */
[C---:B------:R-:W-:Y:S01]  /*20c0*/  ISETP.GE.AND P1, PT, R58.reuse, 0x9, PT ;  /* 0x000000093a00780c */ /* 0x040fe20003f26270 */
[----:B------:R-:W-:Y:S01]  /*20d0*/  BSSY B1, `(.L_x_34) ;  /* 0x000000b000017945 */ /* 0x000fe20003800000 */
[----:B------:R-:W-:Y:S02]  /*20e0*/  IADD3.X R11, R13, R63, R14, P4, P5 ;  /* 0x0000003f0d0b7210 */ /* 0x000fe400027ea40e */
[----:B------:R2:W-:Y:S01]  /*20f0*/  @!P0 STG.E.U8 desc[UR36][R6.64+0x1], R25 ;  /* 0x0000011906008986 */ /* 0x0005e2000c101124 */
[----:B------:R-:W-:Y:S02]  /*2100*/  ISETP.GE.AND P0, PT, R58, 0xa, PT ;  /* 0x0000000a3a00780c */ /* 0x000fe40003f06270 */
[C---:B------:R-:W-:Y:S02]  /*2110*/  ISETP.LT.OR P2, PT, R20.reuse, 0x9, !P2 ;  /* 0x000000091400780c */ /* 0x040fe40005741670 */
[----:B------:R-:W-:-:S02]  /*2120*/  ISETP.LT.OR P5, PT, R20, 0x1, !P1 ;  /* 0x000000011400780c */ /* 0x000fc40004fa1670 */
[----:B------:R-:W-:Y:S01]  /*2130*/  ISETP.LT.OR P4, PT, R20, 0x1, !P0 ;  /* 0x000000011400780c */ /* 0x000fe20004781670 */
[----:B------:R-:W-:-:S12]  /*2140*/  @P3 BRA `(.L_x_35) ;  /* 0x00000000000c3947 */ /* 0x000fd80003800000 */
[----:B------:R-:W3:Y:S02]  /*2150*/  LDG.E.U8 R56, desc[UR36][R10.64] ;  /* 0x000000240a387981 */ /* 0x000ee4000c1e1100 */
[----:B---3--:R-:W-:-:S05]  /*2160*/  PRMT R0, R56, 0x8880, RZ ;  /* 0x0000888038007816 */ /* 0x008fca00000000ff */
[----:B------:R-:W-:-:S07]  /*2170*/  IMAD R3, R0, R23, RZ ;  /* 0x0000001700037224 */ /* 0x000fce00078e02ff */
.L_x_35:
[----:B------:R-:W-:Y:S05]  /*2180*/  BSYNC B1 ;  /* 0x0000000000017941 */ /* 0x000fea0003800000 */
.L_x_34:
[----:B------:R-:W-:Y:S01]  /*2190*/  @!P3 IMAD R13, R26, R22, R3 ;  /* 0x000000161a0db224 */ /* 0x000fe200078e0203 */
[----:B------:R-:W-:Y:S04]  /*21a0*/  BSSY B1, `(.L_x_36) ;  /* 0x0000006000017945 */ /* 0x000fe80003800000 */
[----:B------:R3:W-:Y:S01]  /*21b0*/  @!P3 STG.E.U8 desc[UR36][R4.64], R13 ;  /* 0x0000000d0400b986 */ /* 0x0007e2000c101124 */
[----:B------:R-:W-:Y:S05]  /*21c0*/  @P2 BRA `(.L_x_37) ;  /* 0x00000000000c2947 */ /* 0x000fea0003800000 */
[----:B------:R-:W4:Y:S02]  /*21d0*/  LDG.E.U8 R56, desc[UR36][R10.64+0x1] ;  /* 0x000001240a387981 */ /* 0x000f24000c1e1100 */
[----:B----4-:R-:W-:-:S05]  /*21e0*/  PRMT R0, R56, 0x8880, RZ ;  /* 0x0000888038007816 */ /* 0x010fca00000000ff */
[----:B------:R-:W-:-:S07]  /*21f0*/  IMAD R3, R0, R23, RZ ;  /* 0x0000001700037224 */ /* 0x000fce00078e02ff */
.L_x_37:
[----:B------:R-:W-:Y:S05]  /*2200*/  BSYNC B1 ;  /* 0x0000000000017941 */ /* 0x000fea0003800000 */
.L_x_36:
[----:B------:R-:W-:Y:S01]  /*2210*/  @!P2 IMAD R27, R27, R22, R3 ;  /* 0x000000161b1ba224 */ /* 0x000fe200078e0203 */
[----:B------:R-:W-:Y:S04]  /*2220*/  BSSY B1, `(.L_x_38) ;  /* 0x0000006000017945 */ /* 0x000fe80003800000 */
[----:B------:R4:W-:Y:S01]  /*2230*/  @!P2 STG.E.U8 desc[UR36][R4.64+0x1], R27 ;  /* 0x0000011b0400a986 */ /* 0x0009e2000c101124 */
[----:B------:R-:W-:Y:S05]  /*2240*/  @P5 BRA `(.L_x_39) ;  /* 0x00000000000c5947 */ /* 0x000fea0003800000 */
[----:B------:R-:W5:Y:S02]  /*2250*/  LDG.E.U8 R56, desc[UR36][R8.64+0x8] ;  /* 0x0000082408387981 */ /* 0x000f64000c1e1100 */
[----:B-----5:R-:W-:-:S05]  /*2260*/  PRMT R0, R56, 0x8880, RZ ;  /* 0x0000888038007816 */ /* 0x020fca00000000ff */
[----:B------:R-:W-:-:S07]  /*2270*/  IMAD R3, R0, R23, RZ ;  /* 0x0000001700037224 */ /* 0x000fce00078e02ff */
.L_x_39:
[----:B------:R-:W-:Y:S05]  /*2280*/  BSYNC B1 ;  /* 0x0000000000017941 */ /* 0x000fea0003800000 */
.L_x_38:
[----:B---3--:R-:W-:Y:S01]  /*2290*/  @!P5 IMAD R13, R28, R22, R3 ;  /* 0x000000161c0dd224 */ /* 0x008fe200078e0203 */
[----:B------:R-:W-:Y:S04]  /*22a0*/  BSSY B1, `(.L_x_40) ;  /* 0x0000006000017945 */ /* 0x000fe80003800000 */
[----:B------:R3:W-:Y:S01]  /*22b0*/  @!P5 STG.E.U8 desc[UR36][R6.64+0x8], R13 ;  /* 0x0000080d0600d986 */ /* 0x0007e2000c101124 */
[----:B------:R-:W-:Y:S05]  /*22c0*/  @P4 BRA `(.L_x_41) ;  /* 0x00000000000c4947 */ /* 0x000fea0003800000 */
[----:B------:R-:W5:Y:S02]  /*22d0*/  LDG.E.U8 R56, desc[UR36][R8.64+0x9] ;  /* 0x0000092408387981 */ /* 0x000f64000c1e1100 */
[----:B-----5:R-:W-:-:S05]  /*22e0*/  PRMT R0, R56, 0x8880, RZ ;  /* 0x0000888038007816 */ /* 0x020fca00000000ff */
[----:B------:R-:W-:-:S07]  /*22f0*/  IMAD R3, R0, R23, RZ ;  /* 0x0000001700037224 */ /* 0x000fce00078e02ff */
.L_x_41:
[----:B------:R-:W-:Y:S05]  /*2300*/  BSYNC B1 ;  /* 0x0000000000017941 */ /* 0x000fea0003800000 */
.L_x_40:
[----:B------:R-:W-:Y:S01]  /*2310*/  ISETP.LT.OR P1, PT, R20, 0x9, !P1 ;  /* 0x000000091400780c */ /* 0x000fe20004f21670 */
[----:B------:R-:W-:Y:S01]  /*2320*/  @!P4 IMAD R29, R29, R22, R3 ;  /* 0x000000161d1dc224 */ /* 0x000fe200078e0203 */
[C---:B------:R-:W-:Y:S01]  /*2330*/  ISETP.GE.AND P3, PT, R58.reuse, 0x11, PT ;  /* 0x000000113a00780c */ /* 0x040fe20003f66270 */
[----:B------:R-:W-:Y:S01]  /*2340*/  BSSY B1, `(.L_x_42) ;  /* 0x000000a000017945 */ /* 0x000fe20003800000 */
[----:B------:R-:W-:Y:S02]  /*2350*/  ISETP.GE.AND P2, PT, R58, 0x12, PT ;  /* 0x000000123a00780c */ /* 0x000fe40003f46270 */
[----:B------:R0:W-:Y:S01]  /*2360*/  @!P4 STG.E.U8 desc[UR36][R6.64+0x9], R29 ;  /* 0x0000091d0600c986 */ /* 0x0001e2000c101124 */
[C---:B------:R-:W-:Y:S02]  /*2370*/  ISETP.LT.OR P0, PT, R20.reuse, 0x9, !P0 ;  /* 0x000000091400780c */ /* 0x040fe40004701670 */
[C---:B------:R-:W-:Y:S02]  /*2380*/  ISETP.LT.OR P5, PT, R20.reuse, 0x1, !P3 ;  /* 0x000000011400780c */ /* 0x040fe40005fa1670 */
[----:B------:R-:W-:-:S02]  /*2390*/  ISETP.LT.OR P4, PT, R20, 0x1, !P2 ;  /* 0x000000011400780c */ /* 0x000fc40005781670 */
[----:B------:R-:W-:Y:S11]  /*23a0*/  @P1 BRA `(.L_x_43) ;  /* 0x00000000000c1947 */ /* 0x000ff60003800000 */
[----:B------:R-:W5:Y:S02]  /*23b0*/  LDG.E.U8 R56, desc[UR36][R10.64+0x8] ;  /* 0x000008240a387981 */ /* 0x000f64000c1e1100 */
[----:B-----5:R-:W-:-:S05]  /*23c0*/  PRMT R0, R56, 0x8880, RZ ;  /* 0x0000888038007816 */ /* 0x020fca00000000ff */
[----:B------:R-:W-:-:S07]  /*23d0*/  IMAD R3, R0, R23, RZ ;  /* 0x0000001700037224 */ /* 0x000fce00078e02ff */
.L_x_43:
[----:B------:R-:W-:Y:S05]  /*23e0*/  BSYNC B1 ;  /* 0x0000000000017941 */ /* 0x000fea0003800000 */
.L_x_42:
[----:B---3--:R-:W-:Y:S01]  /*23f0*/  @!P1 IMAD R13, R30, R22, R3 ;  /* 0x000000161e0d9224 */ /* 0x008fe200078e0203 */
[----:B------:R-:W-:Y:S04]  /*2400*/  BSSY B1, `(.L_x_44) ;  /* 0x0000006000017945 */ /* 0x000fe80003800000 */
[----:B------:R3:W-:Y:S01]  /*2410*/  @!P1 STG.E.U8 desc[UR36][R4.64+0x8], R13 ;  /* 0x0000080d04009986 */ /* 0x0007e2000c101124 */
[----:B------:R-:W-:Y:S05]  /*2420*/  @P0 BRA `(.L_x_45) ;  /* 0x00000000000c0947 */ /* 0x000fea0003800000 */
[----:B------:R-:W5:Y:S02]  /*2430*/  LDG.E.U8 R56, desc[UR36][R10.64+0x9] ;  /* 0x000009240a387981 */ /* 0x000f64000c1e1100 */
[----:B-----5:R-:W-:-:S05]  /*2440*/  PRMT R0, R56, 0x8880, RZ ;  /* 0x0000888038007816 */ /* 0x020fca00000000ff */
[----:B------:R-:W-:-:S07]  /*2450*/  IMAD R3, R0, R23, RZ ;  /* 0x0000001700037224 */ /* 0x000fce00078e02ff */
.L_x_45:
[----:B------:R-:W-:Y:S05]  /*2460*/  BSYNC B1 ;  /* 0x0000000000017941 */ /* 0x000fea0003800000 */
.L_x_44:
[----:B------:R-:W-:Y:S01]  /*2470*/  @!P0 IMAD R31, R31, R22, R3 ;  /* 0x000000161f1f8224 */ /* 0x000fe200078e0203 */
[----:B------:R-:W-:Y:S04]  /*2480*/  BSSY B1, `(.L_x_46) ;  /* 0x0000006000017945 */ /* 0x000fe80003800000 */
[----:B------:R0:W-:Y:S01]  /*2490*/  @!P0 STG.E.U8 desc[UR36][R4.64+0x9], R31 ;  /* 0x0000091f04008986 */ /* 0x0001e2000c101124 */
[----:B------:R-:W-:Y:S05]  /*24a0*/  @P5 BRA `(.L_x_47) ;  /* 0x00000000000c5947 */ /* 0x000fea0003800000 */
[----:B------:R-:W5:Y:S02]  /*24b0*/  LDG.E.U8 R56, desc[UR36][R8.64+0x10] ;  /* 0x0000102408387981 */ /* 0x000f64000c1e1100 */
[----:B-----5:R-:W-:-:S05]  /*24c0*/  PRMT R0, R56, 0x8880, RZ ;  /* 0x0000888038007816 */ /* 0x020fca00000000ff */
[----:B------:R-:W-:-:S07]  /*24d0*/  IMAD R3, R0, R23, RZ ;  /* 0x0000001700037224 */ /* 0x000fce00078e02ff */
.L_x_47:
[----:B------:R-:W-:Y:S05]  /*24e0*/  BSYNC B1 ;  /* 0x0000000000017941 */ /* 0x000fea0003800000 */
.L_x_46:
[----:B---3--:R-:W-:Y:S01]  /*24f0*/  @!P5 IMAD R13, R32, R22, R3 ;  /* 0x00000016200dd224 */ /* 0x008fe200078e0203 */
[----:B------:R-:W-:Y:S04]  /*2500*/  BSSY B1, `(.L_x_48) ;  /* 0x0000006000017945 */ /* 0x000fe80003800000 */
[----:B------:R3:W-:Y:S01]  /*2510*/  @!P5 STG.E.U8 desc[UR36][R6.64+0x10], R13 ;  /* 0x0000100d0600d986 */ /* 0x0007e2000c101124 */
[----:B------:R-:W-:Y:S05]  /*2520*/  @P4 BRA `(.L_x_49) ;  /* 0x00000000000c4947 */ /* 0x000fea0003800000 */
[----:B------:R-:W5:Y:S02]  /*2530*/  LDG.E.U8 R56, desc[UR36][R8.64+0x11] ;  /* 0x0000112408387981 */ /* 0x000f64000c1e1100 */
[----:B-----5:R-:W-:-:S05]  /*2540*/  PRMT R0, R56, 0x8880, RZ ;  /* 0x0000888038007816 */ /* 0x020fca00000000ff */
[----:B------:R-:W-:-:S07]  /*2550*/  IMAD R3, R0, R23, RZ ;  /* 0x0000001700037224 */ /* 0x000fce00078e02ff */
.L_x_49:
[----:B------:R-:W-:Y:S05]  /*2560*/  BSYNC B1 ;  /* 0x0000000000017941 */ /* 0x000fea0003800000 */
.L_x_48:
        /* <DEDUP_REMOVED lines=13> */
.L_x_51:
[----:B------:R-:W-:Y:S05]  /*2640*/  BSYNC B1 ;  /* 0x0000000000017941 */ /* 0x000fea0003800000 */
.L_x_50:
[----:B---3--:R-:W-:Y:S01]  /*2650*/  @!P3 IMAD R13, R34, R22, R3 ;  /* 0x00000016220db224 */ /* 0x008fe200078e0203 */
[----:B------:R-:W-:Y:S04]  /*2660*/  BSSY B1, `(.L_x_52) ;  /* 0x0000006000017945 */ /* 0x000fe80003800000 */
[----:B------:R3:W-:Y:S01]  /*2670*/  @!P3 STG.E.U8 desc[UR36][R4.64+0x10], R13 ;  /* 0x0000100d0400b986 */ /* 0x0007e2000c101124 */
[----:B------:R-:W-:Y:S05]  /*2680*/  @P2 BRA `(.L_x_53) ;  /* 0x00000000000c2947 */ /* 0x000fea0003800000 */
[----:B------:R-:W5:Y:S02]  /*2690*/  LDG.E.U8 R56, desc[UR36][R10.64+0x11] ;  /* 0x000011240a387981 */ /* 0x000f64000c1e1100 */
[----:B-----5:R-:W-:-:S05]  /*26a0*/  PRMT R0, R56, 0x8880, RZ ;  /* 0x0000888038007816 */ /* 0x020fca00000000ff */
[----:B------:R-:W-:-:S07]  /*26b0*/  IMAD R3, R0, R23, RZ ;  /* 0x0000001700037224 */ /* 0x000fce00078e02ff */
.L_x_53:
[----:B------:R-:W-:Y:S05]  /*26c0*/  BSYNC B1 ;  /* 0x0000000000017941 */ /* 0x000fea0003800000 */
.L_x_52:
[----:B------:R-:W-:Y:S01]  /*26d0*/  @!P2 IMAD R35, R35, R22, R3 ;  /* 0x000000162323a224 */ /* 0x000fe200078e0203 */
[----:B------:R-:W-:Y:S04]  /*26e0*/  BSSY B1, `(.L_x_54) ;  /* 0x0000006000017945 */ /* 0x000fe80003800000 */
[----:B------:R0:W-:Y:S01]  /*26f0*/  @!P2 STG.E.U8 desc[UR36][R4.64+0x11], R35 ;  /* 0x000011230400a986 */ /* 0x0001e2000c101124 */
[----:B------:R-:W-:Y:S05]  /*2700*/  @P5 BRA `(.L_x_55) ;  /* 0x00000000000c5947 */ /* 0x000fea0003800000 */
[----:B------:R-:W5:Y:S02]  /*2710*/  LDG.E.U8 R56, desc[UR36][R8.64+0x18] ;  /* 0x0000182408387981 */ /* 0x000f64000c1e1100 */
[----:B-----5:R-:W-:-:S05]  /*2720*/  PRMT R0, R56, 0x8880, RZ ;  /* 0x0000888038007816 */ /* 0x020fca00000000ff */
[----:B------:R-:W-:-:S07]  /*2730*/  IMAD R3, R0, R23, RZ ;  /* 0x0000001700037224 */ /* 0x000fce00078e02ff */
.L_x_55:
[----:B------:R-:W-:Y:S05]  /*2740*/  BSYNC B1 ;  /* 0x0000000000017941 */ /* 0x000fea0003800000 */
.L_x_54:
[----:B---3--:R-:W-:Y:S01]  /*2750*/  @!P5 IMAD R13, R36, R22, R3 ;  /* 0x00000016240dd224 */ /* 0x008fe200078e0203 */
[----:B------:R-:W-:Y:S04]  /*2760*/  BSSY B1, `(.L_x_56) ;  /* 0x0000006000017945 */ /* 0x000fe80003800000 */
[----:B------:R3:W-:Y:S01]  /*2770*/  @!P5 STG.E.U8 desc[UR36][R6.64+0x18], R13 ;  /* 0x0000180d0600d986 */ /* 0x0007e2000c101124 */
[----:B------:R-:W-:Y:S05]  /*2780*/  @P4 BRA `(.L_x_57) ;  /* 0x00000000000c4947 */ /* 0x000fea0003800000 */
[----:B------:R-:W5:Y:S02]  /*2790*/  LDG.E.U8 R56, desc[UR36][R8.64+0x19] ;  /* 0x0000192408387981 */ /* 0x000f64000c1e1100 */
[----:B-----5:R-:W-:-:S05]  /*27a0*/  PRMT R0, R56, 0x8880, RZ ;  /* 0x0000888038007816 */ /* 0x020fca00000000ff */
[----:B------:R-:W-:-:S07]  /*27b0*/  IMAD R3, R0, R23, RZ ;  /* 0x0000001700037224 */ /* 0x000fce00078e02ff */
.L_x_57:
[----:B------:R-:W-:Y:S05]  /*27c0*/  BSYNC B1 ;  /* 0x0000000000017941 */ /* 0x000fea0003800000 */
.L_x_56:
        /* <DEDUP_REMOVED lines=13> */
.L_x_59:
[----:B------:R-:W-:Y:S05]  /*28a0*/  BSYNC B1 ;  /* 0x0000000000017941 */ /* 0x000fea0003800000 */
.L_x_58:
[----:B---3--:R-:W-:Y:S01]  /*28b0*/  @!P1 IMAD R13, R38, R22, R3 ;  /* 0x00000016260d9224 */ /* 0x008fe200078e0203 */
[----:B------:R-:W-:Y:S04]  /*28c0*/  BSSY B1, `(.L_x_60) ;  /* 0x0000006000017945 */ /* 0x000fe80003800000 */
[----:B------:R3:W-:Y:S01]  /*28d0*/  @!P1 STG.E.U8 desc[UR36][R4.64+0x18], R13 ;  /* 0x0000180d04009986 */ /* 0x0007e2000c101124 */
[----:B------:R-:W-:Y:S05]  /*28e0*/  @P4 BRA `(.L_x_61) ;  /* 0x00000000000c4947 */ /* 0x000fea0003800000 */
[----:B------:R-:W5:Y:S02]  /*28f0*/  LDG.E.U8 R56, desc[UR36][R10.64+0x19] ;  /* 0x000019240a387981 */ /* 0x000f64000c1e1100 */
[----:B-----5:R-:W-:-:S05]  /*2900*/  PRMT R0, R56, 0x8880, RZ ;  /* 0x0000888038007816 */ /* 0x020fca00000000ff */
[----:B------:R-:W-:-:S07]  /*2910*/  IMAD R3, R0, R23, RZ ;  /* 0x0000001700037224 */ /* 0x000fce00078e02ff */
.L_x_61:
[----:B------:R-:W-:Y:S05]  /*2920*/  BSYNC B1 ;  /* 0x0000000000017941 */ /* 0x000fea0003800000 */
.L_x_60:
[----:B------:R-:W-:Y:S01]  /*2930*/  @!P4 IMAD R39, R39, R22, R3 ;  /* 0x000000162727c224 */ /* 0x000fe200078e0203 */
[----:B------:R-:W-:Y:S04]  /*2940*/  BSSY B1, `(.L_x_62) ;  /* 0x0000006000017945 */ /* 0x000fe80003800000 */
[----:B------:R0:W-:Y:S01]  /*2950*/  @!P4 STG.E.U8 desc[UR36][R4.64+0x19], R39 ;  /* 0x000019270400c986 */ /* 0x0001e2000c101124 */
[----:B------:R-:W-:Y:S05]  /*2960*/  @P5 BRA `(.L_x_63) ;  /* 0x00000000000c5947 */ /* 0x000fea0003800000 */
[----:B------:R-:W5:Y:S02]  /*2970*/  LDG.E.U8 R56, desc[UR36][R8.64+0x20] ;  /* 0x0000202408387981 */ /* 0x000f64000c1e1100 */
[----:B-----5:R-:W-:-:S05]  /*2980*/  PRMT R0, R56, 0x8880, RZ ;  /* 0x0000888038007816 */ /* 0x020fca00000000ff */
[----:B------:R-:W-:-:S07]  /*2990*/  IMAD R3, R0, R23, RZ ;  /* 0x0000001700037224 */ /* 0x000fce00078e02ff */
.L_x_63:
[----:B------:R-:W-:Y:S05]  /*29a0*/  BSYNC B1 ;  /* 0x0000000000017941 */ /* 0x000fea0003800000 */
.L_x_62:
[----:B---3--:R-:W-:Y:S01]  /*29b0*/  @!P5 IMAD R13, R40, R22, R3 ;  /* 0x00000016280dd224 */ /* 0x008fe200078e0203 */
[----:B------:R-:W-:Y:S04]  /*29c0*/  BSSY B1, `(.L_x_64) ;  /* 0x0000006000017945 */ /* 0x000fe80003800000 */
[----:B------:R3:W-:Y:S01]  /*29d0*/  @!P5 STG.E.U8 desc[UR36][R6.64+0x20], R13 ;  /* 0x0000200d0600d986 */ /* 0x0007e2000c101124 */
[----:B------:R-:W-:Y:S05]  /*29e0*/  @P0 BRA `(.L_x_65) ;  /* 0x00000000000c0947 */ /* 0x000fea0003800000 */
[----:B------:R-:W5:Y:S02]  /*29f0*/  LDG.E.U8 R56, desc[UR36][R8.64+0x21] ;  /* 0x0000212408387981 */ /* 0x000f64000c1e1100 */
[----:B-----5:R-:W-:-:S05]  /*2a00*/  PRMT R0, R56, 0x8880, RZ ;  /* 0x0000888038007816 */ /* 0x020fca00000000ff */
[----:B------:R-:W-:-:S07]  /*2a10*/  IMAD R3, R0, R23, RZ ;  /* 0x0000001700037224 */ /* 0x000fce00078e02ff */
.L_x_65:
[----:B------:R-:W-:Y:S05]  /*2a20*/  BSYNC B1 ;  /* 0x0000000000017941 */ /* 0x000fea0003800000 */
.L_x_64:
        /* <DEDUP_REMOVED lines=13> */
.L_x_67:
[----:B------:R-:W-:Y:S05]  /*2b00*/  BSYNC B1 ;  /* 0x0000000000017941 */ /* 0x000fea0003800000 */
.L_x_66:
[----:B---3--:R-:W-:Y:S01]  /*2b10*/  @!P3 IMAD R13, R42, R22, R3 ;  /* 0x000000162a0db224 */ /* 0x008fe200078e0203 */
[----:B------:R-:W-:Y:S04]  /*2b20*/  BSSY B1, `(.L_x_68) ;  /* 0x0000006000017945 */ /* 0x000fe80003800000 */
[----:B------:R3:W-:Y:S01]  /*2b30*/  @!P3 STG.E.U8 desc[UR36][R4.64+0x20], R13 ;  /* 0x0000200d0400b986 */ /* 0x0007e2000c101124 */
[----:B------:R-:W-:Y:S05]  /*2b40*/  @P2 BRA `(.L_x_69) ;  /* 0x00000000000c2947 */ /* 0x000fea0003800000 */
[----:B------:R-:W5:Y:S02]  /*2b50*/  LDG.E.U8 R56, desc[UR36][R10.64+0x21] ;  /* 0x000021240a387981 */ /* 0x000f64000c1e1100 */
[----:B-----5:R-:W-:-:S05]  /*2b60*/  PRMT R0, R56, 0x8880, RZ ;  /* 0x0000888038007816 */ /* 0x020fca00000000ff */
[----:B------:R-:W-:-:S07]  /*2b70*/  IMAD R3, R0, R23, RZ ;  /* 0x0000001700037224 */ /* 0x000fce00078e02ff */
.L_x_69:
[----:B------:R-:W-:Y:S05]  /*2b80*/  BSYNC B1 ;  /* 0x0000000000017941 */ /* 0x000fea0003800000 */
.L_x_68:
[----:B------:R-:W-:Y:S01]  /*2b90*/  @!P2 IMAD R43, R43, R22, R3 ;  /* 0x000000162b2ba224 */ /* 0x000fe200078e0203 */
[----:B------:R-:W-:Y:S04]  /*2ba0*/  BSSY B1, `(.L_x_70) ;  /* 0x0000006000017945 */ /* 0x000fe80003800000 */
[----:B------:R0:W-:Y:S01]  /*2bb0*/  @!P2 STG.E.U8 desc[UR36][R4.64+0x21], R43 ;  /* 0x0000212b0400a986 */ /* 0x0001e2000c101124 */
[----:B------:R-:W-:Y:S05]  /*2bc0*/  @P0 BRA `(.L_x_71) ;  /* 0x00000000000c0947 */ /* 0x000fea0003800000 */
[----:B------:R-:W5:Y:S02]  /*2bd0*/  LDG.E.U8 R56, desc[UR36][R8.64+0x28] ;  /* 0x0000282408387981 */ /* 0x000f64000c1e1100 */
[----:B-----5:R-:W-:-:S05]  /*2be0*/  PRMT R0, R56, 0x8880, RZ ;  /* 0x0000888038007816 */ /* 0x020fca00000000ff */
[----:B------:R-:W-:-:S07]  /*2bf0*/  IMAD R3, R0, R23, RZ ;  /* 0x0000001700037224 */ /* 0x000fce00078e02ff */
.L_x_71:
[----:B------:R-:W-:Y:S05]  /*2c00*/  BSYNC B1 ;  /* 0x0000000000017941 */ /* 0x000fea0003800000 */
.L_x_70:
[----:B---3--:R-:W-:Y:S01]  /*2c10*/  @!P0 IMAD R13, R44, R22, R3 ;  /* 0x000000162c0d8224 */ /* 0x008fe200078e0203 */
[----:B------:R-:W-:Y:S04]  /*2c20*/  BSSY B1, `(.L_x_72) ;  /* 0x0000006000017945 */ /* 0x000fe80003800000 */
[----:B------:R3:W-:Y:S01]  /*2c30*/  @!P0 STG.E.U8 desc[UR36][R6.64+0x28], R13 ;  /* 0x0000280d06008986 */ /* 0x0007e2000c101124 */
[----:B------:R-:W-:Y:S05]  /*2c40*/  @P5 BRA `(.L_x_73) ;  /* 0x00000000000c5947 */ /* 0x000fea0003800000 */
[----:B------:R-:W5:Y:S02]  /*2c50*/  LDG.E.U8 R56, desc[UR36][R8.64+0x29] ;  /* 0x0000292408387981 */ /* 0x000f64000c1e1100 */
[----:B-----5:R-:W-:-:S05]  /*2c60*/  PRMT R0, R56, 0x8880, RZ ;  /* 0x0000888038007816 */ /* 0x020fca00000000ff */
[----:B------:R-:W-:-:S07]  /*2c70*/  IMAD R3, R0, R23, RZ ;  /* 0x0000001700037224 */ /* 0x000fce00078e02ff */
.L_x_73:
[----:B------:R-:W-:Y:S05]  /*2c80*/  BSYNC B1 ;  /* 0x0000000000017941 */ /* 0x000fea0003800000 */
.L_x_72:
        /* <DEDUP_REMOVED lines=13> */
.L_x_75:
[----:B------:R-:W-:Y:S05]  /*2d60*/  BSYNC B1 ;  /* 0x0000000000017941 */ /* 0x000fea0003800000 */
.L_x_74:
[----:B---3--:R-:W-:Y:S01]  /*2d70*/  @!P4 IMAD R13, R46, R22, R3 ;  /* 0x000000162e0dc224 */ /* 0x008fe200078e0203 */
[----:B------:R-:W-:Y:S04]  /*2d80*/  BSSY B1, `(.L_x_76) ;  /* 0x0000006000017945 */ /* 0x000fe80003800000 */
[----:B------:R3:W-:Y:S01]  /*2d90*/  @!P4 STG.E.U8 desc[UR36][R4.64+0x28], R13 ;  /* 0x0000280d0400c986 */ /* 0x0007e2000c101124 */
[----:B------:R-:W-:Y:S05]  /*2da0*/  @P1 BRA `(.L_x_77) ;  /* 0x00000000000c1947 */ /* 0x000fea0003800000 */
[----:B------:R-:W5:Y:S02]  /*2db0*/  LDG.E.U8 R56, desc[UR36][R10.64+0x29] ;  /* 0x000029240a387981 */ /* 0x000f64000c1e1100 */
[----:B-----5:R-:W-:-:S05]  /*2dc0*/  PRMT R0, R56, 0x8880, RZ ;  /* 0x0000888038007816 */ /* 0x020fca00000000ff */
[----:B------:R-:W-:-:S07]  /*2dd0*/  IMAD R3, R0, R23, RZ ;  /* 0x0000001700037224 */ /* 0x000fce00078e02ff */
.L_x_77:
[----:B------:R-:W-:Y:S05]  /*2de0*/  BSYNC B1 ;  /* 0x0000000000017941 */ /* 0x000fea0003800000 */
.L_x_76:
[----:B------:R-:W-:Y:S01]  /*2df0*/  @!P1 IMAD R47, R47, R22, R3 ;  /* 0x000000162f2f9224 */ /* 0x000fe200078e0203 */
[----:B------:R-:W-:Y:S04]  /*2e00*/  BSSY B1, `(.L_x_78) ;  /* 0x0000006000017945 */ /* 0x000fe80003800000 */
[----:B------:R0:W-:Y:S01]  /*2e10*/  @!P1 STG.E.U8 desc[UR36][R4.64+0x29], R47 ;  /* 0x0000292f04009986 */ /* 0x0001e2000c101124 */
[----:B------:R-:W-:Y:S05]  /*2e20*/  @P3 BRA `(.L_x_79) ;  /* 0x00000000000c3947 */ /* 0x000fea0003800000 */
[----:B------:R-:W5:Y:S02]  /*2e30*/  LDG.E.U8 R56, desc[UR36][R8.64+0x30] ;  /* 0x0000302408387981 */ /* 0x000f64000c1e1100 */
[----:B-----5:R-:W-:-:S05]  /*2e40*/  PRMT R0, R56, 0x8880, RZ ;  /* 0x0000888038007816 */ /* 0x020fca00000000ff */
[----:B------:R-:W-:-:S07]  /*2e50*/  IMAD R3, R0, R23, RZ ;  /* 0x0000001700037224 */ /* 0x000fce00078e02ff */
.L_x_79:
[----:B------:R-:W-:Y:S05]  /*2e60*/  BSYNC B1 ;  /* 0x0000000000017941 */ /* 0x000fea0003800000 */
.L_x_78:
[----:B---3--:R-:W-:Y:S01]  /*2e70*/  @!P3 IMAD R13, R48, R22, R3 ;  /* 0x00000016300db224 */ /* 0x008fe200078e0203 */
[----:B------:R-:W-:Y:S04]  /*2e80*/  BSSY B1, `(.L_x_80) ;  /* 0x0000006000017945 */ /* 0x000fe80003800000 */
[----:B------:R3:W-:Y:S01]  /*2e90*/  @!P3 STG.E.U8 desc[UR36][R6.64+0x30], R13 ;  /* 0x0000300d0600b986 */ /* 0x0007e2000c101124 */
[----:B------:R-:W-:Y:S05]  /*2ea0*/  @P5 BRA `(.L_x_81) ;  /* 0x00000000000c5947 */ /* 0x000fea0003800000 */
[----:B------:R-:W5:Y:S02]  /*2eb0*/  LDG.E.U8 R56, desc[UR36][R8.64+0x31] ;  /* 0x0000312408387981 */ /* 0x000f64000c1e1100 */
[----:B-----5:R-:W-:-:S05]  /*2ec0*/  PRMT R0, R56, 0x8880, RZ ;  /* 0x0000888038007816 */ /* 0x020fca00000000ff */
[----:B------:R-:W-:-:S07]  /*2ed0*/  IMAD R3, R0, R23, RZ ;  /* 0x0000001700037224 */ /* 0x000fce00078e02ff */
.L_x_81:
[----:B------:R-:W-:Y:S05]  /*2ee0*/  BSYNC B1 ;  /* 0x0000000000017941 */ /* 0x000fea0003800000 */
.L_x_80:
        /* <DEDUP_REMOVED lines=9> */
[----:B------:R-:W-:Y:S01]  /*2f80*/  ISETP.LT.OR P3, PT, R20, 0x9, !P3 ;  /* 0x000000091400780c */ /* 0x000fe20005f61670 */
[----:B------:R-:W-:-:S12]  /*2f90*/  @P2 BRA `(.L_x_83) ;  /* 0x00000000000c2947 */ /* 0x000fd80003800000 */
[----:B------:R-:W5:Y:S02]  /*2fa0*/  LDG.E.U8 R56, desc[UR36][R10.64+0x30] ;  /* 0x000030240a387981 */ /* 0x000f64000c1e1100 */
[----:B-----5:R-:W-:-:S05]  /*2fb0*/  PRMT R0, R56, 0x8880, RZ ;  /* 0x0000888038007816 */ /* 0x020fca00000000ff */
[----:B------:R-:W-:-:S07]  /*2fc0*/  IMAD R3, R0, R23, RZ ;  /* 0x0000001700037224 */ /* 0x000fce00078e02ff */
.L_x_83:
[----:B------:R-:W-:Y:S05]  /*2fd0*/  BSYNC B1 ;  /* 0x0000000000017941 */ /* 0x000fea0003800000 */
.L_x_82:
[----:B---3--:R-:W-:Y:S01]  /*2fe0*/  @!P2 IMAD R13, R50, R22, R3 ;  /* 0x00000016320da224 */ /* 0x008fe200078e0203 */
[----:B------:R-:W-:Y:S04]  /*2ff0*/  BSSY B1, `(.L_x_84) ;  /* 0x0000006000017945 */ /* 0x000fe80003800000 */
[----:B------:R3:W-:Y:S01]  /*3000*/  @!P2 STG.E.U8 desc[UR36][R4.64+0x30], R13 ;  /* 0x0000300d0400a986 */ /* 0x0007e2000c101124 */
[----:B------:R-:W-:Y:S05]  /*3010*/  @P0 BRA `(.L_x_85) ;  /* 0x00000000000c0947 */ /* 0x000fea0003800000 */
[----:B------:R-:W5:Y:S02]  /*3020*/  LDG.E.U8 R56, desc[UR36][R10.64+0x31] ;  /* 0x000031240a387981 */ /* 0x000f64000c1e1100 */
[----:B-----5:R-:W-:-:S05]  /*3030*/  PRMT R0, R56, 0x8880, RZ ;  /* 0x0000888038007816 */ /* 0x020fca00000000ff */
[----:B------:R-:W-:-:S07]  /*3040*/  IMAD R3, R0, R23, RZ ;  /* 0x0000001700037224 */ /* 0x000fce00078e02ff */
.L_x_85:
[----:B------:R-:W-:Y:S05]  /*3050*/  BSYNC B1 ;  /* 0x0000000000017941 */ /* 0x000fea0003800000 */
.L_x_84:
[----:B------:R-:W-:Y:S01]  /*3060*/  @!P0 IMAD R51, R51, R22, R3 ;  /* 0x0000001633338224 */ /* 0x000fe200078e0203 */
[----:B------:R-:W-:Y:S04]  /*3070*/  BSSY B1, `(.L_x_86) ;  /* 0x0000006000017945 */ /* 0x000fe80003800000 */
[----:B------:R0:W-:Y:S01]  /*3080*/  @!P0 STG.E.U8 desc[UR36][R4.64+0x31], R51 ;  /* 0x0000313304008986 */ /* 0x0001e2000c101124 */
[----:B------:R-:W-:Y:S05]  /*3090*/  @P5 BRA `(.L_x_87) ;  /* 0x00000000000c5947 */ /* 0x000fea0003800000 */
[----:B------:R-:W5:Y:S02]  /*30a0*/  LDG.E.U8 R56, desc[UR36][R8.64+0x38] ;  /* 0x0000382408387981 */ /* 0x000f64000c1e1100 */
[----:B-----5:R-:W-:-:S05]  /*30b0*/  PRMT R0, R56, 0x8880, RZ ;  /* 0x0000888038007816 */ /* 0x020fca00000000ff */
[----:B------:R-:W-:-:S07]  /*30c0*/  IMAD R3, R0, R23, RZ ;  /* 0x0000001700037224 */ /* 0x000fce00078e02ff */
.L_x_87:
[----:B------:R-:W-:Y:S05]  /*30d0*/  BSYNC B1 ;  /* 0x0000000000017941 */ /* 0x000fea0003800000 */
.L_x_86:
[----:B---3--:R-:W-:Y:S01]  /*30e0*/  @!P5 IMAD R13, R52, R22, R3 ;  /* 0x00000016340dd224 */ /* 0x008fe200078e0203 */
[----:B------:R-:W-:Y:S04]  /*30f0*/  BSSY B1, `(.L_x_88) ;  /* 0x0000006000017945 */ /* 0x000fe80003800000 */
[----:B------:R3:W-:Y:S01]  /*3100*/  @!P5 STG.E.U8 desc[UR36][R6.64+0x38], R13 ;  /* 0x0000380d0600d986 */ /* 0x0007e2000c101124 */
[----:B------:R-:W-:Y:S05]  /*3110*/  @P4 BRA `(.L_x_89) ;  /* 0x00000000000c4947 */ /* 0x000fea0003800000 */
[----:B------:R-:W5:Y:S02]  /*3120*/  LDG.E.U8 R56, desc[UR36][R8.64+0x39] ;  /* 0x0000392408387981 */ /* 0x000f64000c1e1100 */
[----:B-----5:R-:W-:-:S05]  /*3130*/  PRMT R0, R56, 0x8880, RZ ;  /* 0x0000888038007816 */ /* 0x020fca00000000ff */
[----:B------:R-:W-:-:S07]  /*3140*/  IMAD R3, R0, R23, RZ ;  /* 0x0000001700037224 */ /* 0x000fce00078e02ff */
.L_x_89:
[----:B------:R-:W-:Y:S05]  /*3150*/  BSYNC B1 ;  /* 0x0000000000017941 */ /* 0x000fea0003800000 */
.L_x_88:
[----:B------:R-:W-:Y:S01]  /*3160*/  @!P4 IMAD R53, R53, R22, R3 ;  /* 0x000000163535c224 */ /* 0x000fe200078e0203 */
[----:B------:R-:W-:Y:S04]  /*3170*/  BSSY B1, `(.L_x_90) ;  /* 0x0000006000017945 */ /* 0x000fe80003800000 */
[----:B------:R0:W-:Y:S01]  /*3180*/  @!P4 STG.E.U8 desc[UR36][R6.64+0x39], R53 ;  /* 0x000039350600c986 */ /* 0x0001e2000c101124 */
[----:B------:R-:W-:Y:S05]  /*3190*/  @P3 BRA `(.L_x_91) ;  /* 0x00000000000c3947 */ /* 0x000fea0003800000 */
[----:B------:R-:W5:Y:S02]  /*31a0*/  LDG.E.U8 R56, desc[UR36][R10.64+0x38] ;  /* 0x000038240a387981 */ /* 0x000f64000c1e1100 */
[----:B-----5:R-:W-:-:S05]  /*31b0*/  PRMT R0, R56, 0x8880, RZ ;  /* 0x0000888038007816 */ /* 0x020fca00000000ff */
[----:B------:R-:W-:-:S07]  /*31c0*/  IMAD R3, R0, R23, RZ ;  /* 0x0000001700037224 */ /* 0x000fce00078e02ff */
.L_x_91:
[----:B------:R-:W-:Y:S05]  /*31d0*/  BSYNC B1 ;  /* 0x0000000000017941 */ /* 0x000fea0003800000 */
.L_x_90:
[----:B0123--:R-:W-:Y:S01]  /*31e0*/  @!P3 IMAD R7, R54, R22, R3 ;  /* 0x000000163607b224 */ /* 0x00ffe200078e0203 */
[----:B------:R-:W-:Y:S01]  /*31f0*/  ISETP.LT.OR P1, PT, R20, 0x9, !P1 ;  /* 0x000000091400780c */ /* 0x000fe20004f21670 */
[----:B------:R-:W-:Y:S03]  /*3200*/  BSSY B1, `(.L_x_92) ;  /* 0x0000006000017945 */ /* 0x000fe60003800000 */
[----:B------:R0:W-:Y:S09]  /*3210*/  @!P3 STG.E.U8 desc[UR36][R4.64+0x38], R7 ;  /* 0x000038070400b986 */ /* 0x0001f2000c101124 */
[----:B------:R-:W-:Y:S05]  /*3220*/  @P1 BRA `(.L_x_93) ;  /* 0x00000000000c1947 */ /* 0x000fea0003800000 */
[----:B------:R-:W2:Y:S02]  /*3230*/  LDG.E.U8 R56, desc[UR36][R10.64+0x39] ;  /* 0x000039240a387981 */ /* 0x000ea4000c1e1100 */
[----:B--2---:R-:W-:-:S05]  /*3240*/  PRMT R0, R56, 0x8880, RZ ;  /* 0x0000888038007816 */ /* 0x004fca00000000ff */
[----:B------:R-:W-:-:S07]  /*3250*/  IMAD R3, R0, R23, RZ ;  /* 0x0000001700037224 */ /* 0x000fce00078e02ff */
.L_x_93:
[----:B------:R-:W-:Y:S05]  /*3260*/  BSYNC B1 ;  /* 0x0000000000017941 */ /* 0x000fea0003800000 */
.L_x_92:
[----:B------:R-:W-:Y:S01]  /*3270*/  IMAD R3, R55, R22, R3 ;  /* 0x0000001637037224 */ /* 0x000fe200078e0203 */
[----:B------:R-:W-:Y:S06]  /*3280*/  @P1 BRA `(.L_x_94) ;  /* 0x0000000400c81947 */ /* 0x000fec0003800000 */
[----:B------:R1:W-:Y:S01]  /*3290*/  STG.E.U8 desc[UR36][R4.64+0x39], R3 ;  /* 0x0000390304007986 */ /* 0x0003e2000c101124 */
[----:B------:R-:W-:Y:S05]  /*32a0*/  BRA `(.L_x_94) ;  /* 0x0000000400c07947 */ /* 0x000fea0003800000 */
.L_x_29:
[C---:B------:R-:W-:Y:S02]  /*32b0*/  ISETP.GE.AND P1, PT, R58.reuse, 0x1, PT ;  /* 0x000000013a00780c */ /* 0x040fe40003f26270 */
[----:B------:R-:W-:Y:S02]  /*32c0*/  ISETP.GE.AND P0, PT, R58, 0x2, PT ;  /* 0x000000023a00780c */ /* 0x000fe40003f06270 */
[C---:B------:R-:W-:Y:S02]  /*32d0*/  ISETP.LT.OR P4, PT, R20.reuse, 0x1, !P1 ;  /* 0x000000011400780c */ /* 0x040fe40004f81670 */
[C---:B------:R-:W-:Y:S02]  /*32e0*/  ISETP.LT.OR P5, PT, R20.reuse, 0x1, !P0 ;  /* 0x000000011400780c */ /* 0x040fe400047a1670 */
[C---:B------:R-:W-:Y:S02]  /*32f0*/  ISETP.LT.OR P1, PT, R20.reuse, 0x9, !P1 ;  /* 0x000000091400780c */ /* 0x040fe40004f21670 */
[----:B------:R-:W-:-:S02]  /*3300*/  ISETP.LT.OR P0, PT, R20, 0x9, !P0 ;  /* 0x000000091400780c */ /* 0x000fc40004701670 */
[C---:B------:R-:W-:Y:S02]  /*3310*/  ISETP.GE.AND P3, PT, R58.reuse, 0x9, PT ;  /* 0x000000093a00780c */ /* 0x040fe40003f66270 */
[----:B------:R-:W-:-:S03]  /*3320*/  ISETP.GE.AND P2, PT, R58, 0xa, PT ;  /* 0x0000000a3a00780c */ /* 0x000fc60003f46270 */
[-C--:B------:R-:W-:Y:S02]  /*3330*/  @!P4 IMAD R3, R24, R22.reuse, RZ ;  /* 0x000000161803c224 */ /* 0x080fe400078e02ff */
[-C--:B------:R-:W-:Y:S02]  /*3340*/  @!P5 IMAD R25, R25, R22.reuse, RZ ;  /* 0x000000161919d224 */ /* 0x080fe400078e02ff */
[-C--:B------:R-:W-:Y:S01]  /*3350*/  @!P1 IMAD R9, R26, R22.reuse, RZ ;  /* 0x000000161a099224 */ /* 0x080fe200078e02ff */
[----:B------:R0:W-:Y:S01]  /*3360*/  @!P4 STG.E.U8 desc[UR36][R6.64], R3 ;  /* 0x000000030600c986 */ /* 0x0001e2000c101124 */
[C---:B------:R-:W-:Y:S01]  /*3370*/  ISETP.LT.OR P4, PT, R20.reuse, 0x1, !P3 ;  /* 0x000000011400780c */ /* 0x040fe20005f81670 */
[----:B------:R-:W-:Y:S02]  /*3380*/  @!P0 IMAD R27, R27, R22, RZ ;  /* 0x000000161b1b8224 */ /* 0x000fe400078e02ff */
[----:B------:R-:W-:Y:S01]  /*3390*/  @!P5 STG.E.U8 desc[UR36][R6.64+0x1], R25 ;  /* 0x000001190600d986 */ /* 0x000fe2000c101124 */
[----:B------:R-:W-:-:S02]  /*33a0*/  ISETP.LT.OR P5, PT, R20, 0x1, !P2 ;  /* 0x000000011400780c */ /* 0x000fc400057a1670 */
[C---:B------:R-:W-:Y:S01]  /*33b0*/  ISETP.LT.OR P2, PT, R20.reuse, 0x9, !P2 ;  /* 0x000000091400780c */ /* 0x040fe20005741670 */
[----:B------:R1:W-:Y:S01]  /*33c0*/  @!P1 STG.E.U8 desc[UR36][R4.64], R9 ;  /* 0x0000000904009986 */ /* 0x0003e2000c101124 */
[----:B------:R-:W-:Y:S02]  /*33d0*/  ISETP.LT.OR P1, PT, R20, 0x9, !P3 ;  /* 0x000000091400780c */ /* 0x000fe40005f21670 */
[C---:B------:R-:W-:Y:S01]  /*33e0*/  ISETP.GE.AND P3, PT, R58.reuse, 0x11, PT ;  /* 0x000000113a00780c */ /* 0x040fe20003f66270 */
[----:B------:R-:W-:Y:S01]  /*33f0*/  @!P0 STG.E.U8 desc[UR36][R4.64+0x1], R27 ;  /* 0x0000011b04008986 */ /* 0x000fe2000c101124 */
[----:B------:R-:W-:Y:S01]  /*3400*/  ISETP.GE.AND P0, PT, R58, 0x12, PT ;  /* 0x000000123a00780c */ /* 0x000fe20003f06270 */
[----:B------:R-:W-:-:S04]  /*3410*/  @!P4 IMAD R11, R28, R22, RZ ;  /* 0x000000161c0bc224 */ /* 0x000fc800078e02ff */
[-C--:B------:R-:W-:Y:S01]  /*3420*/  @!P5 IMAD R29, R29, R22.reuse, RZ ;  /* 0x000000161d1dd224 */ /* 0x080fe200078e02ff */
[----:B------:R-:W-:Y:S01]  /*3430*/  @!P4 STG.E.U8 desc[UR36][R6.64+0x8], R11 ;  /* 0x0000080b0600c986 */ /* 0x000fe2000c101124 */
[C---:B------:R-:W-:Y:S01]  /*3440*/  ISETP.LT.OR P4, PT, R20.reuse, 0x1, !P3 ;  /* 0x000000011400780c */ /* 0x040fe20005f81670 */
[-C--:B------:R-:W-:Y:S02]  /*3450*/  @!P2 IMAD R31, R31, R22.reuse, RZ ;  /* 0x000000161f1fa224 */ /* 0x080fe400078e02ff */
[----:B------:R-:W-:Y:S01]  /*3460*/  @!P5 STG.E.U8 desc[UR36][R6.64+0x9], R29 ;  /* 0x0000091d0600d986 */ /* 0x000fe2000c101124 */
[----:B------:R-:W-:Y:S01]  /*3470*/  ISETP.LT.OR P5, PT, R20, 0x1, !P0 ;  /* 0x000000011400780c */ /* 0x000fe200047a1670 */
[----:B0-----:R-:W-:Y:S01]  /*3480*/  @!P1 IMAD R3, R30, R22, RZ ;  /* 0x000000161e039224 */ /* 0x001fe200078e02ff */
[----:B------:R-:W-:Y:S01]  /*3490*/  ISETP.LT.OR P0, PT, R20, 0x9, !P0 ;  /* 0x000000091400780c */ /* 0x000fe20004701670 */
[----:B------:R-:W-:Y:S01]  /*34a0*/  @!P2 STG.E.U8 desc[UR36][R4.64+0x9], R31 ;  /* 0x0000091f0400a986 */ /* 0x000fe2000c101124 */
[----:B------:R-:W-:-:S03]  /*34b0*/  ISETP.GE.AND P2, PT, R58, 0x19, PT ;  /* 0x000000193a00780c */ /* 0x000fc60003f46270 */
[----:B------:R0:W-:Y:S01]  /*34c0*/  @!P1 STG.E.U8 desc[UR36][R4.64+0x8], R3 ;  /* 0x0000080304009986 */ /* 0x0001e2000c101124 */
[----:B------:R-:W-:Y:S01]  /*34d0*/  ISETP.LT.OR P1, PT, R20, 0x9, !P3 ;  /* 0x000000091400780c */ /* 0x000fe20005f21670 */
[----:B-1----:R-:W-:Y:S01]  /*34e0*/  @!P4 IMAD R9, R32, R22, RZ ;  /* 0x000000162009c224 */ /* 0x002fe200078e02ff */
[----:B------:R-:W-:-:S03]  /*34f0*/  ISETP.GE.AND P3, PT, R58, 0x1a, PT ;  /* 0x0000001a3a00780c */ /* 0x000fc60003f66270 */
[-C--:B------:R-:W-:Y:S01]  /*3500*/  @!P5 IMAD R33, R33, R22.reuse, RZ ;  /* 0x000000162121d224 */ /* 0x080fe200078e02ff */
[----:B------:R-:W-:Y:S01]  /*3510*/  @!P4 STG.E.U8 desc[UR36][R6.64+0x10], R9 ;  /* 0x000010090600c986 */ /* 0x000fe2000c101124 */
[C---:B------:R-:W-:Y:S01]  /*3520*/  ISETP.LT.OR P4, PT, R20.reuse, 0x1, !P3 ;  /* 0x000000011400780c */ /* 0x040fe20005f81670 */
[-C--:B------:R-:W-:Y:S01]  /*3530*/  @!P0 IMAD R35, R35, R22.reuse, RZ ;  /* 0x0000001623238224 */ /* 0x080fe200078e02ff */
[C---:B------:R-:W-:Y:S01]  /*3540*/  ISETP.LT.OR P3, PT, R20.reuse, 0x9, !P3 ;  /* 0x000000091400780c */ /* 0x040fe20005f61670 */
[----:B------:R-:W-:Y:S01]  /*3550*/  @!P5 STG.E.U8 desc[UR36][R6.64+0x11], R33 ;  /* 0x000011210600d986 */ /* 0x000fe2000c101124 */
[----:B------:R-:W-:Y:S02]  /*3560*/  ISETP.LT.OR P5, PT, R20, 0x1, !P2 ;  /* 0x000000011400780c */ /* 0x000fe400057a1670 */
[----:B0-----:R-:W-:Y:S01]  /*3570*/  @!P1 IMAD R3, R34, R22, RZ ;  /* 0x0000001622039224 */ /* 0x001fe200078e02ff */
[----:B------:R-:W-:Y:S01]  /*3580*/  @!P0 STG.E.U8 desc[UR36][R4.64+0x11], R35 ;  /* 0x0000112304008986 */ /* 0x000fe2000c101124 */
[----:B------:R-:W-:-:S02]  /*3590*/  ISETP.LT.OR P2, PT, R20, 0x9, !P2 ;  /* 0x000000091400780c */ /* 0x000fc40005741670 */
[C---:B------:R-:W-:Y:S01]  /*35a0*/  ISETP.GE.AND P0, PT, R58.reuse, 0x21, PT ;  /* 0x000000213a00780c */ /* 0x040fe20003f06270 */
[----:B------:R0:W-:Y:S01]  /*35b0*/  @!P1 STG.E.U8 desc[UR36][R4.64+0x10], R3 ;  /* 0x0000100304009986 */ /* 0x0001e2000c101124 */
[----:B------:R-:W-:Y:S01]  /*35c0*/  ISETP.GE.AND P1, PT, R58, 0x22, PT ;  /* 0x000000223a00780c */ /* 0x000fe20003f26270 */
[-C--:B------:R-:W-:Y:S02]  /*35d0*/  @!P4 IMAD R37, R37, R22.reuse, RZ ;  /* 0x000000162525c224 */ /* 0x080fe400078e02ff */
[-C--:B------:R-:W-:Y:S02]  /*35e0*/  @!P3 IMAD R39, R39, R22.reuse, RZ ;  /* 0x000000162727b224 */ /* 0x080fe400078e02ff */
[-C--:B------:R-:W-:Y:S01]  /*35f0*/  @!P5 IMAD R11, R36, R22.reuse, RZ ;  /* 0x00000016240bd224 */ /* 0x080fe200078e02ff */
[----:B------:R-:W-:Y:S01]  /*3600*/  @!P4 STG.E.U8 desc[UR36][R6.64+0x19], R37 ;  /* 0x000019250600c986 */ /* 0x000fe2000c101124 */
[C---:B------:R-:W-:Y:S02]  /*3610*/  ISETP.LT.OR P4, PT, R20.reuse, 0x1, !P0 ;  /* 0x000000011400780c */ /* 0x040fe40004781670 */
[C---:B------:R-:W-:Y:S01]  /*3620*/  ISETP.LT.OR P0, PT, R20.reuse, 0x9, !P0 ;  /* 0x000000091400780c */ /* 0x040fe20004701670 */
[----:B------:R-:W-:Y:S01]  /*3630*/  @!P5 STG.E.U8 desc[UR36][R6.64+0x18], R11 ;  /* 0x0000180b0600d986 */ /* 0x000fe2000c101124 */
[----:B------:R-:W-:Y:S01]  /*3640*/  ISETP.LT.OR P5, PT, R20, 0x1, !P1 ;  /* 0x000000011400780c */ /* 0x000fe20004fa1670 */
[----:B0-----:R-:W-:Y:S01]  /*3650*/  @!P2 IMAD R3, R38, R22, RZ ;  /* 0x000000162603a224 */ /* 0x001fe200078e02ff */
[----:B------:R-:W-:Y:S01]  /*3660*/  ISETP.LT.OR P1, PT, R20, 0x9, !P1 ;  /* 0x000000091400780c */ /* 0x000fe20004f21670 */
[----:B------:R-:W-:Y:S01]  /*3670*/  @!P3 STG.E.U8 desc[UR36][R4.64+0x19], R39 ;  /* 0x000019270400b986 */ /* 0x000fe2000c101124 */
[----:B------:R-:W-:-:S03]  /*3680*/  ISETP.GE.AND P3, PT, R58, 0x29, PT ;  /* 0x000000293a00780c */ /* 0x000fc60003f66270 */
[----:B------:R0:W-:Y:S01]  /*3690*/  @!P2 STG.E.U8 desc[UR36][R4.64+0x18], R3 ;  /* 0x000018030400a986 */ /* 0x0001e2000c101124 */
[----:B------:R-:W-:Y:S01]  /*36a0*/  ISETP.GE.AND P2, PT, R58, 0x2a, PT ;  /* 0x0000002a3a00780c */ /* 0x000fe20003f46270 */
[----:B------:R-:W-:-:S04]  /*36b0*/  @!P4 IMAD R9, R40, R22, RZ ;  /* 0x000000162809c224 */ /* 0x000fc800078e02ff */
[-C--:B------:R-:W-:Y:S01]  /*36c0*/  @!P5 IMAD R41, R41, R22.reuse, RZ ;  /* 0x000000162929d224 */ /* 0x080fe200078e02ff */
[----:B------:R-:W-:Y:S01]  /*36d0*/  @!P4 STG.E.U8 desc[UR36][R6.64+0x20], R9 ;  /* 0x000020090600c986 */ /* 0x000fe2000c101124 */
[C---:B------:R-:W-:Y:S01]  /*36e0*/  ISETP.LT.OR P4, PT, R20.reuse, 0x1, !P3 ;  /* 0x000000011400780c */ /* 0x040fe20005f81670 */
[-C--:B------:R-:W-:Y:S01]  /*36f0*/  @!P1 IMAD R43, R43, R22.reuse, RZ ;  /* 0x000000162b2b9224 */ /* 0x080fe200078e02ff */
        /* <DEDUP_REMOVED lines=25> */
[----:B------:R1:W-:Y:S01]  /*3890*/  @!P4 STG.E.U8 desc[UR36][R6.64+0x30], R9 ;  /* 0x000030090600c986 */ /* 0x0003e2000c101124 */
[C---:B------:R-:W-:Y:S01]  /*38a0*/  ISETP.LT.OR P4, PT, R20.reuse, 0x1, !P2 ;  /* 0x000000011400780c */ /* 0x040fe20005781670 */
[-C--:B------:R-:W-:Y:S01]  /*38b0*/  @!P0 IMAD R51, R51, R22.reuse, RZ ;  /* 0x0000001633338224 */ /* 0x080fe200078e02ff */
[C---:B------:R-:W-:Y:S01]  /*38c0*/  ISETP.LT.OR P2, PT, R20.reuse, 0x9, !P2 ;  /* 0x000000091400780c */ /* 0x040fe20005741670 */
[----:B------:R2:W-:Y:S01]  /*38d0*/  @!P5 STG.E.U8 desc[UR36][R6.64+0x31], R49 ;  /* 0x000031310600d986 */ /* 0x0005e2000c101124 */
[----:B------:R-:W-:Y:S01]  /*38e0*/  ISETP.LT.OR P5, PT, R20, 0x1, !P3 ;  /* 0x000000011400780c */ /* 0x000fe20005fa1670 */
[-C--:B0-----:R-:W-:Y:S01]  /*38f0*/  @!P1 IMAD R3, R50, R22.reuse, RZ ;  /* 0x0000001632039224 */ /* 0x081fe200078e02ff */
[----:B------:R-:W-:Y:S01]  /*3900*/  ISETP.LT.OR P3, PT, R20, 0x9, !P3 ;  /* 0x000000091400780c */ /* 0x000fe20005f61670 */
[----:B------:R2:W-:Y:S04]  /*3910*/  @!P0 STG.E.U8 desc[UR36][R4.64+0x31], R51 ;  /* 0x0000313304008986 */ /* 0x0005e8000c101124 */
[----:B------:R2:W-:Y:S02]  /*3920*/  @!P1 STG.E.U8 desc[UR36][R4.64+0x30], R3 ;  /* 0x0000300304009986 */ /* 0x0005e4000c101124 */
[----:B------:R-:W-:-:S02]  /*3930*/  @!P4 IMAD R11, R52, R22, RZ ;  /* 0x00000016340bc224 */ /* 0x000fc400078e02ff */
[-C--:B-1----:R-:W-:Y:S02]  /*3940*/  @!P2 IMAD R9, R54, R22.reuse, RZ ;  /* 0x000000163609a224 */ /* 0x082fe400078e02ff */
[-C--:B------:R-:W-:Y:S01]  /*3950*/  @!P5 IMAD R53, R53, R22.reuse, RZ ;  /* 0x000000163535d224 */ /* 0x080fe200078e02ff */
[----:B------:R2:W-:Y:S01]  /*3960*/  @!P4 STG.E.U8 desc[UR36][R6.64+0x38], R11 ;  /* 0x0000380b0600c986 */ /* 0x0005e2000c101124 */
[----:B------:R-:W-:-:S03]  /*3970*/  @!P3 IMAD R55, R55, R22, RZ ;  /* 0x000000163737b224 */ /* 0x000fc600078e02ff */
[----:B------:R2:W-:Y:S04]  /*3980*/  @!P5 STG.E.U8 desc[UR36][R6.64+0x39], R53 ;  /* 0x000039350600d986 */ /* 0x0005e8000c101124 */
[----:B------:R2:W-:Y:S04]  /*3990*/  @!P2 STG.E.U8 desc[UR36][R4.64+0x38], R9 ;  /* 0x000038090400a986 */ /* 0x0005e8000c101124 */
[----:B------:R2:W-:Y:S02]  /*39a0*/  @!P3 STG.E.U8 desc[UR36][R4.64+0x39], R55 ;  /* 0x000039370400b986 */ /* 0x0005e4000c101124 */
.L_x_94:
[----:B------:R-:W-:Y:S05]  /*39b0*/  BSYNC B0 ;  /* 0x0000000000007941 */ /* 0x000fea0003800000 */
.L_x_28:
[----:B------:R-:W-:Y:S01]  /*39c0*/  ULDC UR4, c[0x0][0xc] ;  /* 0x0000030000047ab9 */ /* 0x000fe20000000800 */
[----:B------:R-:W-:Y:S01]  /*39d0*/  ULDC UR5, c[0x0][0x10] ;  /* 0x0000040000057ab9 */ /* 0x000fe20000000800 */
[----:B-12---:R-:W1:Y:S01]  /*39e0*/  LDC R3, c[0x0][0x14] ;  /* 0x00000500ff037b82 */ /* 0x006e620000000800 */
[----:B------:R-:W-:Y:S01]  /*39f0*/  UIMAD.WIDE.U32 UR4, UR4, UR5, URZ ;  /* 0x00000005040472a5 */ /* 0x000fe2000f8e003f */
[----:B------:R-:W-:Y:S01]  /*3a00*/  PRMT R0, RZ, 0x7610, R0 ;  /* 0x00007610ff007816 */ /* 0x000fe20000000000 */
[----:B------:R-:W-:Y:S02]  /*3a10*/  IMAD.MOV.U32 R58, RZ, RZ, -0x1 ;  /* 0xffffffffff3a7424 */ /* 0x000fe400078e00ff */
[----:B------:R-:W-:Y:S02]  /*3a20*/  IMAD.MOV.U32 R59, RZ, RZ, -0x1 ;  /* 0xffffffffff3b7424 */ /* 0x000fe400078e00ff */
[----:B-1----:R-:W-:-:S04]  /*3a30*/  IMAD.WIDE.U32 R16, R3, UR4, R16 ;  /* 0x0000000403107c25 */ /* 0x002fc8000f8e0010 */
[----:B------:R-:W-:Y:S01]  /*3a40*/  IMAD R3, R3, UR5, RZ ;  /* 0x0000000503037c24 */ /* 0x000fe2000f8e02ff */
[----:B------:R-:W-:Y:S02]  /*3a50*/  ULDC.64 UR4, c[0x0][0x650] ;  /* 0x0001940000047ab9 */ /* 0x000fe40000000a00 */
[----:B------:R-:W-:Y:S01]  /*3a60*/  ISETP.GE.U32.AND P0, PT, R16, UR4, PT ;  /* 0x0000000410007c0c */ /* 0x000fe2000bf06070 */
[----:B------:R-:W-:-:S05]  /*3a70*/  IMAD.IADD R17, R17, 0x1, R3 ;  /* 0x0000000111117824 */ /* 0x000fca00078e0203 */
[----:B------:R-:W-:-:S13]  /*3a80*/  ISETP.GE.U32.AND.EX P0, PT, R17, UR5, PT, P0 ;  /* 0x0000000511007c0c */ /* 0x000fda000bf06100 */
[----:B------:R-:W-:Y:S05]  /*3a90*/  @P0 BRA `(.L_x_95) ;  /* 0x0000000400640947 */ /* 0x000fea0003800000 */
[----:B------:R-:W1:Y:S01]  /*3aa0*/  S2R R12, SR_CTAID.X ;  /* 0x00000000000c7919 */ /* 0x000e620000002500 */
[----:B------:R-:W2:Y:S01]  /*3ab0*/  LDC.64 R10, c[0x0][0x628] ;  /* 0x00018a00ff0a7b82 */ /* 0x000ea20000000a00 */
[----:B------:R-:W-:Y:S01]  /*3ac0*/  ULDC UR4, c[0x0][0x150] ;  /* 0x0000540000047ab9 */ /* 0x000fe20000000800 */
[----:B------:R-:W-:Y:S01]  /*3ad0*/  IMAD.MOV.U32 R8, RZ, RZ, R16 ;  /* 0x000000ffff087224 */ /* 0x000fe200078e0010 */
[----:B------:R-:W3:Y:S01]  /*3ae0*/  S2R R24, SR_CTAID.Y ;  /* 0x0000000000187919 */ /* 0x000ee20000002600 */
[----:B------:R-:W-:-:S04]  /*3af0*/  IMAD.MOV.U32 R9, RZ, RZ, R17 ;  /* 0x000000ffff097224 */ /* 0x000fc800078e0011 */
[----:B------:R-:W0:Y:S08]  /*3b00*/  LDC R21, c[0x0][0x144] ;  /* 0x00005100ff157b82 */ /* 0x000e300000000800 */
[----:B------:R-:W0:Y:S08]  /*3b10*/  LDC R0, c[0x0][0x630] ;  /* 0x00018c00ff007b82 */ /* 0x000e300000000800 */
[----:B------:R-:W0:Y:S01]  /*3b20*/  LDC.64 R14, c[0x0][0x620] ;  /* 0x00018800ff0e7b82 */ /* 0x000e220000000a00 */
[----:B--2---:R-:W-:-:S04]  /*3b30*/  ISETP.NE.U32.AND P0, PT, R10, RZ, PT ;  /* 0x000000ff0a00720c */ /* 0x004fc80003f05070 */
[----:B------:R-:W-:Y:S02]  /*3b40*/  ISETP.NE.AND.EX P0, PT, R11, RZ, PT, P0 ;  /* 0x000000ff0b00720c */ /* 0x000fe40003f05300 */
[----:B-1----:R-:W-:-:S05]  /*3b50*/  I2FP.F32.U32 R3, R12 ;  /* 0x0000000c00037245 */ /* 0x002fca0000201000 */
[----:B------:R-:W-:-:S04]  /*3b60*/  FMUL R3, R3, UR4 ;  /* 0x0000000403037c20 */ /* 0x000fc80008400000 */
[----:B------:R1:W2:Y:S02]  /*3b70*/  F2I.U32.TRUNC.NTZ R20, R3 ;  /* 0x0000000300147305 */ /* 0x0002a4000020f000 */
[----:B---3--:R-:W-:Y:S05]  /*3b80*/  @!P0 BRA `(.L_x_96) ;  /* 0x0000000000288947 */ /* 0x008fea0003800000 */
[----:B-1----:R-:W1:Y:S02]  /*3b90*/  LDC R3, c[0x0][0x634] ;  /* 0x00018d00ff037b82 */ /* 0x002e640000000800 */
[----:B-1----:R-:W-:-:S05]  /*3ba0*/  IADD3 R3, P0, R16, R3, RZ ;  /* 0x0000000310037210 */ /* 0x002fca0007f1e0ff */
[----:B------:R-:W-:-:S04]  /*3bb0*/  IMAD.X R13, RZ, RZ, R17, P0 ;  /* 0x000000ffff0d7224 */ /* 0x000fc800000e0611 */
[----:B0---4-:R-:W-:-:S04]  /*3bc0*/  IMAD.WIDE.U32 R4, R13, R10, RZ ;  /* 0x0000000a0d047225 */ /* 0x011fc800078e00ff */
[----:B------:R-:W-:-:S04]  /*3bd0*/  IMAD.WIDE.U32 R6, P0, R3, R11, R4 ;  /* 0x0000000b03067225 */ /* 0x000fc80007800004 */
[----:B------:R-:W-:-:S04]  /*3be0*/  IMAD.WIDE.U32 R4, R3, R10, RZ ;  /* 0x0000000a03047225 */ /* 0x000fc800078e00ff */
[----:B------:R-:W-:Y:S01]  /*3bf0*/  IMAD.X R9, RZ, RZ, RZ, P0 ;  /* 0x000000ffff097224 */ /* 0x000fe200000e06ff */
[----:B------:R-:W-:Y:S01]  /*3c00*/  IADD3 RZ, P0, R5, R6, RZ ;  /* 0x0000000605ff7210 */ /* 0x000fe20007f1e0ff */
[----:B------:R-:W-:-:S04]  /*3c10*/  IMAD.MOV.U32 R8, RZ, RZ, R7 ;  /* 0x000000ffff087224 */ /* 0x000fc800078e0007 */
[----:B------:R-:W-:-:S08]  /*3c20*/  IMAD.WIDE.U32.X R8, R13, R11, R8, P0 ;  /* 0x0000000b0d087225 */ /* 0x000fd000000e0408 */
.L_x_96:
[----:B------:R-:W3:Y:S01]  /*3c30*/  LDC.64 R30, c[0x0][0x640] ;  /* 0x00019000ff1e7b82 */ /* 0x000ee20000000a00 */
[-CC-:B0-----:R-:W-:Y:S01]  /*3c40*/  SHF.R.U64 R59, R8, R0.reuse, R9.reuse ;  /* 0x00000000083b7219 */ /* 0x181fe20000001209 */
[----:B--2---:R-:W-:Y:S01]  /*3c50*/  IMAD.MOV R20, RZ, RZ, -R20 ;  /* 0x000000ffff147224 */ /* 0x004fe200078e0a14 */
[----:B------:R-:W-:Y:S01]  /*3c60*/  SHF.R.U32.HI R0, RZ, R0, R9 ;  /* 0x00000000ff007219 */ /* 0x000fe20000011609 */
[----:B------:R-:W-:Y:S01]  /*3c70*/  ULDC UR4, c[0x0][0x154] ;  /* 0x0000550000047ab9 */ /* 0x000fe20000000800 */
[----:B-1----:R-:W-:Y:S01]  /*3c80*/  IADD3 R3, P0, RZ, -R59, RZ ;  /* 0x8000003bff037210 */ /* 0x002fe20007f1e0ff */
[----:B------:R-:W-:Y:S02]  /*3c90*/  IMAD R26, R21, R20, R12 ;  /* 0x00000014151a7224 */ /* 0x000fe400078e020c */
[----:B------:R-:W0:Y:S01]  /*3ca0*/  LDC R6, c[0x0][0x618] ;  /* 0x00018600ff067b82 */ /* 0x000e220000000800 */
[----:B------:R-:W-:Y:S02]  /*3cb0*/  IMAD.MOV.U32 R7, RZ, RZ, 0x1 ;  /* 0x00000001ff077424 */ /* 0x000fe400078e00ff */
[----:B----4-:R-:W-:-:S04]  /*3cc0*/  IMAD.X R5, RZ, RZ, ~R0, P0 ;  /* 0x000000ffff057224 */ /* 0x010fc800000e0e00 */
[-C--:B------:R-:W-:Y:S01]  /*3cd0*/  IMAD R0, R5, R14.reuse, RZ ;  /* 0x0000000e05007224 */ /* 0x080fe200078e02ff */
[----:B------:R-:W1:Y:S01]  /*3ce0*/  LDC R8, c[0x0][0x608] ;  /* 0x00018200ff087b82 */ /* 0x000e620000000800 */
[----:B------:R-:W-:-:S04]  /*3cf0*/  IMAD.WIDE.U32 R4, R3, R14, R16 ;  /* 0x0000000e03047225 */ /* 0x000fc800078e0010 */
[----:B------:R-:W-:Y:S01]  /*3d00*/  IMAD R3, R3, R15, R0 ;  /* 0x0000000f03037224 */ /* 0x000fe200078e0200 */
[----:B------:R-:W-:Y:S02]  /*3d10*/  I2FP.F32.U32 R0, R24 ;  /* 0x0000001800007245 */ /* 0x000fe40000201000 */
[----:B------:R-:W2:Y:S01]  /*3d20*/  LDC R28, c[0x0][0x658] ;  /* 0x00019600ff1c7b82 */ /* 0x000ea20000000800 */
[----:B------:R-:W-:Y:S01]  /*3d30*/  IMAD.IADD R3, R5, 0x1, R3 ;  /* 0x0000000105037824 */ /* 0x000fe200078e0203 */
[----:B---3--:R-:W-:Y:S01]  /*3d40*/  ISETP.NE.U32.AND P0, PT, R30, RZ, PT ;  /* 0x000000ff1e00720c */ /* 0x008fe20003f05070 */
[----:B------:R-:W-:Y:S01]  /*3d50*/  FMUL R0, R0, UR4 ;  /* 0x0000000400007c20 */ /* 0x000fe20008400000 */
[----:B------:R-:W-:Y:S02]  /*3d60*/  IMAD.MOV.U32 R5, RZ, RZ, -0x1 ;  /* 0xffffffffff057424 */ /* 0x000fe400078e00ff */
[----:B------:R-:W-:Y:S01]  /*3d70*/  ISETP.NE.AND.EX P0, PT, R31, RZ, PT, P0 ;  /* 0x000000ff1f00720c */ /* 0x000fe20003f05300 */
[----:B------:R3:W4:Y:S01]  /*3d80*/  F2I.U32.TRUNC.NTZ R13, R0 ;  /* 0x00000000000d7305 */ /* 0x000722000020f000 */
[----:B------:R-:W3:Y:S01]  /*3d90*/  LDC R15, c[0x0][0x148] ;  /* 0x00005200ff0f7b82 */ /* 0x000ee20000000800 */
[----:B0-----:R-:W-:-:S02]  /*3da0*/  SHF.R.U64 R12, R4, R6, R3 ;  /* 0x00000006040c7219 */ /* 0x001fc40000001203 */
[----:B------:R-:W-:-:S05]  /*3db0*/  SHF.R.U32.HI R3, RZ, R6, R3 ;  /* 0x00000006ff037219 */ /* 0x000fca0000011603 */
[----:B------:R-:W0:Y:S01]  /*3dc0*/  LDC R20, c[0x0][0x600] ;  /* 0x00018000ff147b82 */ /* 0x000e220000000800 */
[-CC-:B-1----:R-:W-:Y:S02]  /*3dd0*/  SHF.R.U64 R10, R12, R8.reuse, R3.reuse ;  /* 0x000000080c0a7219 */ /* 0x182fe40000001203 */
[----:B------:R-:W-:-:S05]  /*3de0*/  SHF.R.U32.HI R3, RZ, R8, R3 ;  /* 0x00000008ff037219 */ /* 0x000fca0000011603 */
[----:B------:R-:W1:Y:S01]  /*3df0*/  LDC R21, c[0x0][0x648] ;  /* 0x00019200ff157b82 */ /* 0x000e620000000800 */
[-C--:B--2---:R-:W-:Y:S02]  /*3e00*/  SHF.L.U32 R4, R5, R28.reuse, RZ ;  /* 0x0000001c05047219 */ /* 0x084fe400000006ff */
[-CC-:B------:R-:W-:Y:S02]  /*3e10*/  SHF.R.U64 R14, R10, R28.reuse, R3.reuse ;  /* 0x0000001c0a0e7219 */ /* 0x180fe40000001203 */
[----:B------:R-:W-:Y:S02]  /*3e20*/  SHF.R.U32.HI R5, RZ, R28, R3 ;  /* 0x0000001cff057219 */ /* 0x000fe40000011603 */
[----:B------:R-:W-:Y:S01]  /*3e30*/  LOP3.LUT R57, RZ, R4, RZ, 0x33, !PT ;  /* 0x00000004ff397212 */ /* 0x000fe200078e33ff */
[----:B------:R-:W2:Y:S01]  /*3e40*/  LDC R25, c[0x0][0x638] ;  /* 0x00018e00ff197b82 */ /* 0x000ea20000000800 */
[----:B------:R-:W-:Y:S01]  /*3e50*/  SHF.L.U32 R28, R7, R28, RZ ;  /* 0x0000001c071c7219 */ /* 0x000fe200000006ff */
[----:B------:R-:W-:-:S06]  /*3e60*/  IMAD.MOV.U32 R4, RZ, RZ, R14 ;  /* 0x000000ffff047224 */ /* 0x000fcc00078e000e */
[----:B------:R-:W0:Y:S01]  /*3e70*/  LDC R27, c[0x0][0x610] ;  /* 0x00018400ff1b7b82 */ /* 0x000e220000000800 */
[----:B----4-:R-:W-:Y:S05]  /*3e80*/  @!P0 BRA `(.L_x_97) ;  /* 0x0000000000288947 */ /* 0x010fea0003800000 */
[----:B------:R-:W4:Y:S02]  /*3e90*/  LDC R3, c[0x0][0x64c] ;  /* 0x00019300ff037b82 */ /* 0x000f240000000800 */
[----:B----4-:R-:W-:-:S05]  /*3ea0*/  IADD3 R3, P0, R14, R3, RZ ;  /* 0x000000030e037210 */ /* 0x010fca0007f1e0ff */
        /* <DEDUP_REMOVED lines=8> */
.L_x_97:
[----:B------:R-:W-:Y:S01]  /*3f30*/  ISETP.NE.AND P0, PT, R2, 0x1, PT ;  /* 0x000000010200780c */ /* 0x000fe20003f05270 */
[----:B------:R-:W-:Y:S01]  /*3f40*/  IMAD.MOV R13, RZ, RZ, -R13 ;  /* 0x000000ffff0d7224 */ /* 0x000fe200078e0a0d */
[----:B-1-3--:R-:W-:Y:S01]  /*3f50*/  SHF.R.U64 R0, R4, R21, R5 ;  /* 0x0000001504007219 */ /* 0x00afe20000001205 */
[----:B0-----:R-:W-:Y:S01]  /*3f60*/  VIADD R5, R20, 0xffffffff ;  /* 0xffffffff14057836 */ /* 0x001fe20000000000 */
[----:B------:R-:W-:-:S03]  /*3f70*/  LOP3.LUT R57, R10, R57, RZ, 0xc0, !PT ;  /* 0x000000390a397212 */ /* 0x000fc600078ec0ff */
[----:B------:R-:W-:Y:S01]  /*3f80*/  IMAD.MOV R3, RZ, RZ, -R0 ;  /* 0x000000ffff037224 */ /* 0x000fe200078e0a00 */
[----:B------:R-:W-:Y:S01]  /*3f90*/  LOP3.LUT R5, R12, R5, RZ, 0xc0, !PT ;  /* 0x000000050c057212 */ /* 0x000fe200078ec0ff */
[----:B------:R-:W-:Y:S02]  /*3fa0*/  IMAD R57, R28, R0, R57 ;  /* 0x000000001c397224 */ /* 0x000fe400078e0239 */
[----:B--2---:R-:W-:Y:S02]  /*3fb0*/  IMAD R0, R3, R25, R14 ;  /* 0x0000001903007224 */ /* 0x004fe400078e020e */
[----:B------:R-:W-:Y:S02]  /*3fc0*/  @P0 IMAD R26, R15, R13, R24 ;  /* 0x0000000d0f1a0224 */ /* 0x000fe400078e0218 */
[----:B------:R-:W-:Y:S02]  /*3fd0*/  IMAD R4, R0, R20, R5 ;  /* 0x0000001400047224 */ /* 0x000fe400078e0205 */
[----:B------:R-:W-:-:S02]  /*3fe0*/  IMAD R57, R57, R27, R26 ;  /* 0x0000001b39397224 */ /* 0x000fc400078e021a */
[----:B------:R-:W-:-:S03]  /*3ff0*/  IMAD.MOV.U32 R3, RZ, RZ, 0x1 ;  /* 0x00000001ff037424 */ /* 0x000fc600078e00ff */
[----:B------:R-:W-:Y:S02]  /*4000*/  SEL R58, R4, R57, !P0 ;  /* 0x00000039043a7207 */ /* 0x000fe40004000000 */
[----:B------:R-:W-:Y:S02]  /*4010*/  PRMT R0, R3, 0x7610, R0 ;  /* 0x0000761003007816 */ /* 0x000fe40000000000 */
[----:B------:R-:W-:-:S07]  /*4020*/  SEL R57, R57, R4, !P0 ;  /* 0x0000000439397207 */ /* 0x000fce0004000000 */
.L_x_95:
[----:B------:R-:W-:-:S13]  /*4030*/  LOP3.LUT P0, RZ, R0, 0xff, RZ, 0xc0, !PT ;  /* 0x000000ff00ff7812 */ /* 0x000fda000780c0ff */
[----:B------:R-:W-:Y:S05]  /*4040*/  @P0 BRA `(.L_x_98) ;  /* 0xffffffcc00bc0947 */ /* 0x000fea000383ffff */
[----:B------:R-:W-:Y:S05]  /*4050*/  EXIT ;  /* 0x000000000000794d */ /* 0x000fea0003800000 */
.L_x_3:
[----:B0-----:R-:W-:Y:S01]  /*4060*/  ULDC.64 UR4, c[0x0][0x650] ;  /* 0x0001940000047ab9 */ /* 0x001fe20000000a00 */
        /* <DEDUP_REMOVED lines=25> */
.L_x_100:
[--C-:B------:R-:W-:Y:S01]  /*4200*/  SHF.R.U64 R12, R10, R14, R11.reuse ;  /* 0x0000000e0a0c7219 */ /* 0x100fe2000000120b */
[----:B------:R-:W0:Y:S01]  /*4210*/  LDC R22, c[0x0][0x618] ;  /* 0x00018600ff167b82 */ /* 0x000e220000000800 */
[----:B------:R-:W-:Y:S01]  /*4220*/  I2FP.F32.U32 R6, R4 ;  /* 0x0000000400067245 */ /* 0x000fe20000201000 */
[----:B------:R-:W-:Y:S01]  /*4230*/  ULDC UR4, c[0x0][0x150] ;  /* 0x0000540000047ab9 */ /* 0x000fe20000000800 */
[----:B------:R-:W-:Y:S02]  /*4240*/  SHF.R.U32.HI R5, RZ, R14, R11 ;  /* 0x0000000eff057219 */ /* 0x000fe4000001160b */
[----:B------:R-:W-:Y:S01]  /*4250*/  IADD3 R9, P0, RZ, -R12, RZ ;  /* 0x8000000cff097210 */ /* 0x000fe20007f1e0ff */
[----:B------:R-:W-:Y:S01]  /*4260*/  FMUL R11, R6, UR4 ;  /* 0x00000004060b7c20 */ /* 0x000fe20008400000 */
[----:B------:R-:W-:Y:S01]  /*4270*/  ULDC UR4, c[0x0][0x154] ;  /* 0x0000550000047ab9 */ /* 0x000fe20000000800 */
[----:B------:R-:W1:Y:S02]  /*4280*/  LDC.64 R24, c[0x0][0x640] ;  /* 0x00019000ff187b82 */ /* 0x000e640000000a00 */
[----:B------:R-:W-:-:S02]  /*4290*/  IMAD.X R5, RZ, RZ, ~R5, P0 ;  /* 0x000000ffff057224 */ /* 0x000fc400000e0e05 */
[----:B------:R-:W2:Y:S01]  /*42a0*/  F2I.U32.TRUNC.NTZ R11, R11 ;  /* 0x0000000b000b7305 */ /* 0x000ea2000020f000 */
[----:B------:R-:W-:-:S03]  /*42b0*/  IMAD.WIDE.U32 R6, R9, R20, R16 ;  /* 0x0000001409067225 */ /* 0x000fc600078e0010 */
[----:B------:R-:W3:Y:S01]  /*42c0*/  LDC R13, c[0x0][0x144] ;  /* 0x00005100ff0d7b82 */ /* 0x000ee20000000800 */
[----:B------:R-:W-:-:S04]  /*42d0*/  IMAD R8, R5, R20, RZ ;  /* 0x0000001405087224 */ /* 0x000fc800078e02ff */
[----:B------:R-:W-:Y:S02]  /*42e0*/  IMAD R5, R9, R21, R8 ;  /* 0x0000001509057224 */ /* 0x000fe400078e0208 */
[----:B------:R-:W-:Y:S01]  /*42f0*/  IMAD.MOV.U32 R8, RZ, RZ, -0x1 ;  /* 0xffffffffff087424 */ /* 0x000fe200078e00ff */
[----:B------:R-:W4:Y:S01]  /*4300*/  LDC R14, c[0x0][0x608] ;  /* 0x00018200ff0e7b82 */ /* 0x000f220000000800 */
[----:B------:R-:W-:Y:S01]  /*4310*/  IMAD.IADD R5, R7, 0x1, R5 ;  /* 0x0000000107057824 */ /* 0x000fe200078e0205 */
[----:B------:R-:W-:-:S04]  /*4320*/  I2FP.F32.U32 R7, R3 ;  /* 0x0000000300077245 */ /* 0x000fc80000201000 */
[-C--:B0-----:R-:W-:Y:S01]  /*4330*/  SHF.R.U64 R10, R6, R22.reuse, R5 ;  /* 0x00000016060a7219 */ /* 0x081fe20000001205 */
[----:B--2---:R-:W-:Y:S01]  /*4340*/  IMAD.MOV R6, RZ, RZ, -R11 ;  /* 0x000000ffff067224 */ /* 0x004fe200078e0a0b */
[----:B------:R-:W0:Y:S01]  /*4350*/  LDC R9, c[0x0][0x658] ;  /* 0x00019600ff097b82 */ /* 0x000e220000000800 */
[----:B-1----:R-:W-:Y:S01]  /*4360*/  ISETP.NE.U32.AND P0, PT, R24, RZ, PT ;  /* 0x000000ff1800720c */ /* 0x002fe20003f05070 */
[----:B------:R-:W-:Y:S01]  /*4370*/  FMUL R7, R7, UR4 ;  /* 0x0000000407077c20 */ /* 0x000fe20008400000 */
[----:B------:R-:W-:Y:S02]  /*4380*/  SHF.R.U32.HI R5, RZ, R22, R5 ;  /* 0x00000016ff057219 */ /* 0x000fe40000011605 */
[----:B------:R-:W-:-:S03]  /*4390*/  ISETP.NE.AND.EX P0, PT, R25, RZ, PT, P0 ;  /* 0x000000ff1900720c */ /* 0x000fc60003f05300 */
[----:B------:R-:W1:Y:S01]  /*43a0*/  LDC R20, c[0x0][0x148] ;  /* 0x00005200ff147b82 */ /* 0x000e620000000800 */
[----:B---3--:R-:W-:Y:S02]  /*43b0*/  IMAD R23, R13, R6, R4 ;  /* 0x000000060d177224 */ /* 0x008fe400078e0204 */
[----:B------:R-:W-:-:S05]  /*43c0*/  IMAD.MOV.U32 R6, RZ, RZ, 0x1 ;  /* 0x00000001ff067424 */ /* 0x000fca00078e00ff */
[----:B------:R-:W2:Y:S01]  /*43d0*/  LDC R21, c[0x0][0x600] ;  /* 0x00018000ff157b82 */ /* 0x000ea20000000800 */
[-CC-:B----4-:R-:W-:Y:S02]  /*43e0*/  SHF.R.U64 R13, R10, R14.reuse, R5.reuse ;  /* 0x0000000e0a0d7219 */ /* 0x190fe40000001205 */
[----:B------:R-:W-:Y:S02]  /*43f0*/  SHF.R.U32.HI R4, RZ, R14, R5 ;  /* 0x0000000eff047219 */ /* 0x000fe40000011605 */
[----:B------:R3:W4:Y:S03]  /*4400*/  F2I.U32.TRUNC.NTZ R14, R7 ;  /* 0x00000007000e7305 */ /* 0x000726000020f000 */
[----:B------:R-:W1:Y:S01]  /*4410*/  LDC R26, c[0x0][0x648] ;  /* 0x00019200ff1a7b82 */ /* 0x000e620000000800 */
[-C--:B0-----:R-:W-:Y:S02]  /*4420*/  SHF.R.U64 R15, R13, R9.reuse, R4 ;  /* 0x000000090d0f7219 */ /* 0x081fe40000001204 */
[----:B------:R-:W-:-:S02]  /*4430*/  SHF.L.U32 R8, R8, R9, RZ ;  /* 0x0000000908087219 */ /* 0x000fc400000006ff */
[-C--:B------:R-:W-:Y:S01]  /*4440*/  SHF.R.U32.HI R5, RZ, R9.reuse, R4 ;  /* 0x00000009ff057219 */ /* 0x080fe20000011604 */
[----:B------:R-:W-:Y:S01]  /*4450*/  IMAD.MOV.U32 R4, RZ, RZ, R15 ;  /* 0x000000ffff047224 */ /* 0x000fe200078e000f */
[----:B------:R-:W-:Y:S01]  /*4460*/  SHF.L.U32 R22, R6, R9, RZ ;  /* 0x0000000906167219 */ /* 0x000fe200000006ff */
[----:B------:R-:W0:Y:S01]  /*4470*/  LDC R27, c[0x0][0x638] ;  /* 0x00018e00ff1b7b82 */ /* 0x000e220000000800 */
[----:B------:R-:W-:-:S07]  /*4480*/  LOP3.LUT R28, RZ, R8, RZ, 0x33, !PT ;  /* 0x00000008ff1c7212 */ /* 0x000fce00078e33ff */
        /* <DEDUP_REMOVED lines=12> */
.L_x_101:
[----:B------:R-:W-:Y:S01]  /*4550*/  ISETP.NE.AND P0, PT, R2, 0x1, PT ;  /* 0x000000010200780c */ /* 0x000fe20003f05270 */
[----:B--2---:R-:W-:Y:S01]  /*4560*/  VIADD R7, R21, 0xffffffff ;  /* 0xffffffff15077836 */ /* 0x004fe20000000000 */
[----:B-1----:R-:W-:Y:S01]  /*4570*/  SHF.R.U64 R5, R4, R26, R5 ;  /* 0x0000001a04057219 */ /* 0x002fe20000001205 */
[----:B------:R-:W-:Y:S01]  /*4580*/  IMAD.MOV R14, RZ, RZ, -R14 ;  /* 0x000000ffff0e7224 */ /* 0x000fe200078e0a0e */
[----:B------:R-:W-:Y:S01]  /*4590*/  LOP3.LUT R4, R13, R28, RZ, 0xc0, !PT ;  /* 0x0000001c0d047212 */ /* 0x000fe200078ec0ff */
[----:B------:R-:W-:Y:S01]  /*45a0*/  IMAD.MOV.U32 R8, RZ, RZ, R12 ;  /* 0x000000ffff087224 */ /* 0x000fe200078e000c */
[----:B------:R-:W-:Y:S01]  /*45b0*/  LOP3.LUT R10, R10, R7, RZ, 0xc0, !PT ;  /* 0x000000070a0a7212 */ /* 0x000fe200078ec0ff */
[----:B------:R-:W-:Y:S02]  /*45c0*/  IMAD.MOV R6, RZ, RZ, -R5 ;  /* 0x000000ffff067224 */ /* 0x000fe400078e0a05 */
[----:B------:R-:W-:-:S04]  /*45d0*/  IMAD R4, R22, R5, R4 ;  /* 0x0000000516047224 */ /* 0x000fc800078e0204 */
[----:B------:R-:W-:Y:S02]  /*45e0*/  @P0 IMAD R23, R20, R14, R3 ;  /* 0x0000000e14170224 */ /* 0x000fe400078e0203 */
[----:B0-----:R-:W-:Y:S02]  /*45f0*/  IMAD R3, R6, R27, R15 ;  /* 0x0000001b06037224 */ /* 0x001fe400078e020f */
[----:B------:R-:W-:Y:S02]  /*4600*/  IMAD R7, R4, R29, R23 ;  /* 0x0000001d04077224 */ /* 0x000fe400078e0217 */
[----:B------:R-:W-:Y:S02]  /*4610*/  IMAD R4, R3, R21, R10 ;  /* 0x0000001503047224 */ /* 0x000fe400078e020a */
[----:B------:R-:W-:-:S03]  /*4620*/  IMAD.MOV.U32 R6, RZ, RZ, 0x1 ;  /* 0x00000001ff067424 */ /* 0x000fc600078e00ff */
[----:B------:R-:W-:Y:S02]  /*4630*/  SEL R9, R4, R7, !P0 ;  /* 0x0000000704097207 */ /* 0x000fe40004000000 */
[----:B------:R-:W-:-:S07]  /*4640*/  SEL R7, R7, R4, !P0 ;  /* 0x0000000407077207 */ /* 0x000fce0004000000 */
.L_x_99:
[----:B------:R-:W-:-:S08]  /*4650*/  NOP ;  /* 0x0000000000007918 */ /* 0x000fd00000000000 */
[----:B------:R-:W0:-:S00]  /*4660*/  USETMAXREG.DEALLOC.CTAPOOL 0x28 ;  /* 0x00000028000079c8 */ /* 0x000e0000080e0500 */
[----:B0-----:R-:W-:-:S13]  /*4670*/  ISETP.NE.AND P0, PT, R0, RZ, PT ;  /* 0x000000ff0000720c */ /* 0x001fda0003f05270 */
[----:B------:R-:W-:Y:S05]  /*4680*/  @P0 EXIT ;  /* 0x000000000000094d */ /* 0x000fea0003800000 */
[----:B------:R-:W-:Y:S01]  /*4690*/  LOP3.LUT P0, RZ, R6, 0xff, RZ, 0xc0, !PT ;  /* 0x000000ff06ff7812 */ /* 0x000fe2000780c0ff */
[----:B------:R-:W-:Y:S02]  /*46a0*/  IMAD.MOV.U32 R0, RZ, RZ, 0x1 ;  /* 0x00000001ff007424 */ /* 0x000fe400078e00ff */
[----:B------:R-:W-:-:S10]  /*46b0*/  IMAD.MOV.U32 R12, RZ, RZ, RZ ;  /* 0x000000ffff0c7224 */ /* 0x000fd400078e00ff */
[----:B------:R-:W-:Y:S05]  /*46c0*/  @!P0 BRA `(.L_x_102) ;  /* 0x0000000c00308947 */ /* 0x000fea0003800000 */
[----:B------:R-:W0:Y:S01]  /*46d0*/  LDC R0, c[0x0][0x28c] ;  /* 0x0000a300ff007b82 */ /* 0x000e220000000800 */
[----:B------:R-:W-:Y:S01]  /*46e0*/  ULDC UR5, c[0x0][0x600] ;  /* 0x0001800000057ab9 */ /* 0x000fe20000000800 */
[----:B------:R-:W-:Y:S01]  /*46f0*/  ULDC UR4, c[0x0][0xc] ;  /* 0x0000030000047ab9 */ /* 0x000fe20000000800 */
[----:B------:R-:W-:Y:S01]  /*4700*/  UIADD3 UR16, UR5, -0x1, URZ ;  /* 0xffffffff05107890 */ /* 0x000fe2000fffe03f */
[C---:B------:R-:W-:Y:S01]  /*4710*/  LOP3.LUT P2, RZ, R18.reuse, 0x7f, RZ, 0xc0, !PT ;  /* 0x0000007f12ff7812 */ /* 0x040fe2000784c0ff */
[----:B------:R-:W-:Y:S01]  /*4720*/  ULDC UR6, c[0x0][0x658] ;  /* 0x0001960000067ab9 */ /* 0x000fe20000000800 */
[----:B------:R-:W-:Y:S01]  /*4730*/  ULDC UR5, c[0x0][0x10] ;  /* 0x0000040000057ab9 */ /* 0x000fe20000000800 */
[----:B------:R-:W-:Y:S01]  /*4740*/  UMOV UR7, 0xffffffff ;  /* 0xffffffff00077882 */ /* 0x000fe20000000000 */
[----:B------:R-:W-:Y:S01]  /*4750*/  UMOV UR8, 0x1 ;  /* 0x0000000100087882 */ /* 0x000fe20000000000 */
[----:B------:R-:W-:Y:S01]  /*4760*/  UIMAD.WIDE.U32 UR4, UR4, UR5, URZ ;  /* 0x00000005040472a5 */ /* 0x000fe2000f8e003f */
[----:B------:R-:W-:Y:S01]  /*4770*/  LOP3.LUT P0, RZ, R18, 0x1f, RZ, 0xc0, !PT ;  /* 0x0000001f12ff7812 */ /* 0x000fe2000780c0ff */
[----:B------:R-:W-:Y:S01]  /*4780*/  USHF.L.U32 UR7, UR7, UR6, URZ ;  /* 0x0000000607077299 */ /* 0x000fe2000800063f */
[----:B------:R-:W-:Y:S01]  /*4790*/  BSSY B0, `(.L_x_102) ;  /* 0x00000bf000007945 */ /* 0x000fe20003800000 */
[----:B------:R-:W-:Y:S01]  /*47a0*/  USHF.L.U32 UR18, UR8, UR6, URZ ;  /* 0x0000000608127299 */ /* 0x000fe2000800063f */
[----:B------:R-:W-:Y:S01]  /*47b0*/  IMAD.MOV.U32 R13, RZ, RZ, 0x1 ;  /* 0x00000001ff0d7424 */ /* 0x000fe200078e00ff */
[----:B------:R-:W-:Y:S01]  /*47c0*/  LOP3.LUT R11, R19, 0x2, RZ, 0xfc, !PT ;  /* 0x00000002130b7812 */ /* 0x000fe200078efcff */
[----:B------:R-:W-:Y:S01]  /*47d0*/  ULDC UR6, c[0x0][0x14] ;  /* 0x0000050000067ab9 */ /* 0x000fe20000000800 */
[----:B------:R-:W-:Y:S01]  /*47e0*/  PLOP3.LUT P0, PT, P0, P2, PT, 0x8a, 0x0 ;  /* 0x000000000000781c */ /* 0x000fe20000705172 */
[----:B------:R-:W-:Y:S01]  /*47f0*/  UIMAD.WIDE.U32 UR20, UR4, UR6, URZ ;  /* 0x00000006041472a5 */ /* 0x000fe2000f8e003f */
[----:B------:R-:W-:Y:S01]  /*4800*/  IMAD.MOV.U32 R12, RZ, RZ, RZ ;  /* 0x000000ffff0c7224 */ /* 0x000fe200078e00ff */
[----:B------:R-:W-:-:S02]  /*4810*/  UIMAD UR13, UR5, UR6, URZ ;  /* 0x00000006050d72a4 */ /* 0x000fc4000f8e023f */
[----:B------:R-:W-:Y:S01]  /*4820*/  ULOP3.LUT UR17, URZ, UR7, URZ, 0x33, !UPT ;  /* 0x000000073f117292 */ /* 0x000fe2000f8e333f */
[----:B0-----:R-:W-:Y:S01]  /*4830*/  VIADD R0, R0, 0x7f ;  /* 0x0000007f00007836 */ /* 0x001fe20000000000 */
[----:B------:R-:W-:Y:S01]  /*4840*/  UIADD3 UR13, UR21, UR13, URZ ;  /* 0x0000000d150d7290 */ /* 0x000fe2000fffe03f */
[----:B------:R-:W-:-:S03]  /*4850*/  ULDC.64 UR22, c[0x0][0x198] ;  /* 0x0000660000167ab9 */ /* 0x000fc60000000a00 */
[----:B------:R-:W-:-:S04]  /*4860*/  SHF.R.S32.HI R3, RZ, 0x1f, R0 ;  /* 0x0000001fff037819 */ /* 0x000fc80000011400 */
[----:B------:R-:W-:Y:S01]  /*4870*/  LEA.HI R3, R3, R0, RZ, 0x7 ;  /* 0x0000000003037211 */ /* 0x000fe200078f38ff */
[----:B------:R-:W-:-:S03]  /*4880*/  IMAD.MOV.U32 R0, RZ, RZ, 0x1 ;  /* 0x00000001ff007424 */ /* 0x000fc600078e00ff */
[----:B------:R-:W-:-:S05]  /*4890*/  SHF.R.S32.HI R3, RZ, 0x7, R3 ;  /* 0x00000007ff037819 */ /* 0x000fca0000011403 */
[----:B------:R-:W-:-:S07]  /*48a0*/  VIADD R10, R3, 0x1 ;  /* 0x00000001030a7836 */ /* 0x000fce0000000000 */
.L_x_114:
[----:B------:R-:W-:-:S03]  /*48b0*/  UMOV UR4, 0xffffffff ;  /* 0xffffffff00047882 */ /* 0x000fc60000000000 */
[----:B------:R-:W-:Y:S05]  /*48c0*/  BRA.DIV UR4, `(.L_x_103) ;  /* 0x0000000e04bc7947 */ /* 0x000fea000b800000 */
[----:B------:R-:W-:-:S13]  /*48d0*/  ELECT P6, URZ, PT ;  /* 0x00000000003f782f */ /* 0x000fda00038c0000 */
.L_x_126:
[----:B------:R-:W0:Y:S01]  /*48e0*/  LDC R4, c[0x0][0x28c] ;  /* 0x0000a300ff047b82 */ /* 0x000e220000000800 */
[----:B------:R-:W-:Y:S01]  /*48f0*/  BSSY B1, `(.L_x_104) ;  /* 0x0000037000017945 */ /* 0x000fe20003800000 */
[----:B0-----:R-:W-:-:S13]  /*4900*/  ISETP.LT.OR P6, PT, R4, 0x1, !P6 ;  /* 0x000000010400780c */ /* 0x001fda00077c1670 */
[----:B------:R-:W-:Y:S05]  /*4910*/  @P6 BRA `(.L_x_105) ;  /* 0x0000000000d06947 */ /* 0x000fea0003800000 */
[----:B------:R-:W-:Y:S02]  /*4920*/  IMAD.SHL.U32 R15, R9, 0x40, RZ ;  /* 0x00000040090f7824 */ /* 0x000fe400078e00ff */
[----:B------:R-:W-:Y:S02]  /*4930*/  IMAD.SHL.U32 R18, R7, 0x80, RZ ;  /* 0x0000008007127824 */ /* 0x000fe400078e00ff */
[----:B------:R-:W-:Y:S02]  /*4940*/  IMAD.MOV.U32 R20, RZ, RZ, RZ ;  /* 0x000000ffff147224 */ /* 0x000fe400078e00ff */
[----:B------:R-:W-:Y:S02]  /*4950*/  IMAD.MOV.U32 R4, RZ, RZ, R10 ;  /* 0x000000ffff047224 */ /* 0x000fe400078e000a */
[----:B------:R-:W-:Y:S02]  /*4960*/  IMAD.MOV.U32 R5, RZ, RZ, R0 ;  /* 0x000000ffff057224 */ /* 0x000fe400078e0000 */
[----:B------:R-:W-:-:S07]  /*4970*/  IMAD.MOV.U32 R6, RZ, RZ, R12 ;  /* 0x000000ffff067224 */ /* 0x000fce00078e000c */
.L_x_109:
[----:B------:R-:W0:Y:S01]  /*4980*/  S2R R14, SR_CgaCtaId ;  /* 0x00000000000e7919 */ /* 0x000e220000008800 */
[----:B------:R-:W-:Y:S01]  /*4990*/  MOV R7, 0x400 ;  /* 0x0000040000077802 */ /* 0x000fe20000000f00 */
[----:B------:R-:W1:Y:S03]  /*49a0*/  @!P2 LDC R9, c[0x0][0x500] ;  /* 0x00014000ff09ab82 */ /* 0x000e660000000800 */
[----:B0-----:R-:W-:Y:S02]  /*49b0*/  LEA R21, R14, R7, 0x18 ;  /* 0x000000070e157211 */ /* 0x001fe400078ec0ff */
[----:B------:R-:W-:-:S03]  /*49c0*/  SHF.L.U32 R7, R5, 0x1f, RZ ;  /* 0x0000001f05077819 */ /* 0x000fc600000006ff */
[----:B------:R-:W-:-:S04]  /*49d0*/  IMAD R14, R6, 0x8, R21 ;  /* 0x00000008060e7824 */ /* 0x000fc800078e0215 */
[----:B------:R-:W0:Y:S02]  /*49e0*/  SYNCS.PHASECHK.TRANS64.TRYWAIT P1, [R14+URZ+0x28], R7 ;  /* 0x000028070e0075a7 */ /* 0x000e24000802017f */
[----:B01----:R-:W-:Y:S05]  /*49f0*/  @!P1 BRA `(.L_x_106) ;  /* 0x0000000c00909947 */ /* 0x003fea0003800000 */
.L_x_127:
[----:B0-----:R-:W-:Y:S01]  /*4a00*/  PRMT R7, R11, 0x9910, RZ ;  /* 0x000099100b077816 */ /* 0x001fe200000000ff */
[----:B------:R0:W-:Y:S03]  /*4a10*/  @!P2 SYNCS.ARRIVE.TRANS64 RZ, [R14+URZ], R9 ;  /* 0x000000090effa9a7 */ /* 0x0001e6000800003f */
[----:B------:R-:W-:-:S13]  /*4a20*/  ISETP.NE.AND P1, PT, R7, 0x2, PT ;  /* 0x000000020700780c */ /* 0x000fda0003f25270 */
[----:B0-----:R-:W-:Y:S05]  /*4a30*/  @P1 BRA `(.L_x_107) ;  /* 0x0000000000041947 */ /* 0x001fea0003800000 */
[----:B------:R-:W-:Y:S01]  /*4a40*/  BPT.TRAP 0x1 ;  /* 0x000000040000795c */ /* 0x000fe20000300000 */
.L_x_107:
[----:B------:R-:W-:Y:S05]  /*4a50*/  @P0 BRA `(.L_x_108) ;  /* 0x0000000000040947 */ /* 0x000fea0003800000 */
[----:B------:R-:W-:Y:S01]  /*4a60*/  BPT.TRAP 0x1 ;  /* 0x000000040000795c */ /* 0x000fe20000300000 */
.L_x_108:
[--C-:B------:R-:W-:Y:S01]  /*4a70*/  IMAD R7, R6, 0x4000, R21.reuse ;  /* 0x0000400006077824 */ /* 0x100fe200078e0215 */
[----:B------:R-:W-:Y:S01]  /*4a80*/  R2UR UR9, R14 ;  /* 0x000000000e0972ca */ /* 0x000fe200000e0000 */
[----:B------:R-:W-:Y:S01]  /*4a90*/  IMAD R21, R6, 0x2000, R21 ;  /* 0x0000200006157824 */ /* 0x000fe200078e0215 */
[----:B------:R-:W-:Y:S01]  /*4aa0*/  UIADD3 UR4, UP0, UR22, 0xf0, URZ ;  /* 0x000000f016047890 */ /* 0x000fe2000ff1e03f */
[----:B------:R-:W-:Y:S01]  /*4ab0*/  VIADD R4, R4, 0xffffffff ;  /* 0xffffffff04047836 */ /* 0x000fe20000000000 */
[----:B------:R-:W-:Y:S01]  /*4ac0*/  R2UR UR5, R7 ;  /* 0x00000000070572ca */ /* 0x000fe200000e0000 */
[----:B------:R-:W-:Y:S01]  /*4ad0*/  UIADD3 UR24, UP1, UR22, 0x1f0, URZ ;  /* 0x000001f016187890 */ /* 0x000fe2000ff3e03f */
[----:B------:R-:W-:Y:S01]  /*4ae0*/  R2UR UR8, R21 ;  /* 0x00000000150872ca */ /* 0x000fe200000e0000 */
[----:B------:R-:W-:Y:S01]  /*4af0*/  VIADD R6, R6, 0x1 ;  /* 0x0000000106067836 */ /* 0x000fe20000000000 */
[----:B------:R-:W-:Y:S01]  /*4b00*/  R2UR UR11, R18 ;  /* 0x00000000120b72ca */ /* 0x000fe200000e0000 */
[----:B------:R-:W-:Y:S01]  /*4b10*/  UIADD3.X UR25, URZ, UR23, URZ, UP1, !UPT ;  /* 0x000000173f197290 */ /* 0x000fe20008ffe43f */
[----:B------:R-:W-:Y:S01]  /*4b20*/  R2UR UR10, R20 ;  /* 0x00000000140a72ca */ /* 0x000fe200000e0000 */
[----:B------:R-:W-:Y:S01]  /*4b30*/  UMOV UR6, 0x0 ;  /* 0x0000000000067882 */ /* 0x000fe20000000000 */
[----:B------:R-:W-:Y:S01]  /*4b40*/  R2UR UR12, R8 ;  /* 0x00000000080c72ca */ /* 0x000fe200000e0000 */
[----:B------:R-:W-:Y:S01]  /*4b50*/  UMOV UR7, 0x10000000 ;  /* 0x1000000000077882 */ /* 0x000fe20000000000 */
[----:B------:R-:W-:Y:S01]  /*4b60*/  R2UR UR19, R15 ;  /* 0x000000000f1372ca */ /* 0x000fe200000e0000 */
[----:B------:R-:W-:Y:S01]  /*4b70*/  VIADD R20, R20, 0x80 ;  /* 0x0000008014147836 */ /* 0x000fe20000000000 */
[----:B------:R-:W-:Y:S01]  /*4b80*/  ISETP.GT.AND P3, PT, R4, 0x1, PT ;  /* 0x000000010400780c */ /* 0x000fe20003f64270 */
[----:B------:R-:W-:Y:S01]  /*4b90*/  UIADD3 UR14, UR5, 0x100, URZ ;  /* 0x00000100050e7890 */ /* 0x000fe2000fffe03f */
[----:B------:R-:W-:Y:S01]  /*4ba0*/  ISETP.NE.AND P1, PT, R6, 0x5, PT ;  /* 0x000000050600780c */ /* 0x000fe20003f25270 */
[----:B------:R-:W-:-:S02]  /*4bb0*/  UIADD3.X UR5, URZ, UR23, URZ, UP0, !UPT ;  /* 0x000000173f057290 */ /* 0x000fc400087fe43f */
[----:B------:R-:W-:Y:S01]  /*4bc0*/  UIADD3 UR15, UR8, 0x14100, URZ ;  /* 0x00014100080f7890 */ /* 0x000fe2000fffe03f */
[----:B------:R-:W-:Y:S02]  /*4bd0*/  SEL R14, RZ, 0x1, P1 ;  /* 0x00000001ff0e7807 */ /* 0x000fe40000800000 */
[----:B------:R-:W-:Y:S01]  /*4be0*/  UMOV UR8, UR14 ;  /* 0x0000000e00087c82 */ /* 0x000fe20008000000 */
[----:B------:R-:W-:Y:S02]  /*4bf0*/  SEL R6, R6, RZ, P1 ;  /* 0x000000ff06067207 */ /* 0x000fe40000800000 */
[----:B------:R-:W-:Y:S01]  /*4c00*/  LOP3.LUT R5, R5, R14, RZ, 0x3c, !PT ;  /* 0x0000000e05057212 */ /* 0x000fe200078e3cff */
[----:B------:R0:W-:Y:S02]  /*4c10*/  UTMALDG.3D [UR8], [UR4], desc[UR6] ;  /* 0x00000608040075b4 */ /* 0x0001e40008011000 */
[----:B0-----:R-:W-:Y:S01]  /*4c20*/  UMOV UR8, UR15 ;  /* 0x0000000f00087c82 */ /* 0x001fe20008000000 */
[----:B------:R-:W-:-:S02]  /*4c30*/  UMOV UR11, UR19 ;  /* 0x00000013000b7c82 */ /* 0x000fc40008000000 */
[----:B------:R0:W-:Y:S02]  /*4c40*/  UTMALDG.3D [UR8], [UR24], desc[UR6] ;  /* 0x00000608180075b4 */ /* 0x0001e40008011000 */
[----:B0-----:R-:W-:Y:S05]  /*4c50*/  @P3 BRA `(.L_x_109) ;  /* 0xfffffffc00483947 */ /* 0x001fea000383ffff */
.L_x_105:
[----:B------:R-:W-:Y:S05]  /*4c60*/  BSYNC B1 ;  /* 0x0000000000017941 */ /* 0x000fea0003800000 */
.L_x_104:
[----:B------:R-:W-:Y:S01]  /*4c70*/  LOP3.LUT P3, RZ, R13, 0xff, RZ, 0xc0, !PT ;  /* 0x000000ff0dff7812 */ /* 0x000fe2000786c0ff */
[----:B------:R-:W-:Y:S01]  /*4c80*/  IMAD.IADD R12, R3, 0x1, R12 ;  /* 0x00000001030c7824 */ /* 0x000fe200078e020c */
[----:B------:R-:W-:Y:S01]  /*4c90*/  IADD3 R16, P4, R16, UR20, RZ ;  /* 0x0000001410107c10 */ /* 0x000fe2000ff9e0ff */
[----:B------:R-:W-:Y:S01]  /*4ca0*/  ULDC.64 UR4, c[0x0][0x650] ;  /* 0x0001940000047ab9 */ /* 0x000fe20000000a00 */
[----:B------:R-:W-:Y:S01]  /*4cb0*/  BSSY B1, `(.L_x_110) ;  /* 0x000006a000017945 */ /* 0x000fe20003800000 */
[----:B------:R-:W-:Y:S01]  /*4cc0*/  IMAD.MOV.U32 R9, RZ, RZ, -0x1 ;  /* 0xffffffffff097424 */ /* 0x000fe200078e00ff */
[----:B------:R-:W-:Y:S01]  /*4cd0*/  ISETP.GT.U32.AND P1, PT, R12, 0x4, PT ;  /* 0x000000040c00780c */ /* 0x000fe20003f24070 */
[----:B------:R-:W-:Y:S01]  /*4ce0*/  IMAD.MOV.U32 R8, RZ, RZ, -0x1 ;  /* 0xffffffffff087424 */ /* 0x000fe200078e00ff */
[----:B------:R-:W-:Y:S02]  /*4cf0*/  IADD3.X R17, R17, UR13, RZ, P4, !PT ;  /* 0x0000000d11117c10 */ /* 0x000fe4000a7fe4ff */
[----:B------:R-:W-:-:S02]  /*4d00*/  ISETP.LT.U32.AND P1, PT, R3, 0x5, P1 ;  /* 0x000000050300780c */ /* 0x000fc40000f21070 */
[----:B------:R-:W-:Y:S01]  /*4d10*/  PRMT R13, RZ, 0x7610, R13 ;  /* 0x00007610ff0d7816 */ /* 0x000fe2000000000d */
[----:B------:R-:W0:Y:S01]  /*4d20*/  @P3 S2R R5, SR_CgaCtaId ;  /* 0x0000000000053919 */ /* 0x000e220000008800 */
[----:B------:R-:W-:-:S04]  /*4d30*/  @P3 MOV R4, 0x400 ;  /* 0x0000040000043802 */ /* 0x000fc80000000f00 */
[----:B0-----:R-:W-:Y:S01]  /*4d40*/  @P3 LEA R6, R5, R4, 0x18 ;  /* 0x0000000405063211 */ /* 0x001fe200078ec0ff */
[----:B------:R-:W-:-:S03]  /*4d50*/  IMAD.WIDE.U32 R4, R12, -0x33333333, RZ ;  /* 0xcccccccd0c047825 */ /* 0x000fc600078e00ff */
[----:B------:R0:W-:Y:S01]  /*4d60*/  @P3 SYNCS.ARRIVE.TRANS64.A1T0 RZ, [R6+URZ+0x68], RZ ;  /* 0x000068ff06ff39a7 */ /* 0x0001e2000810003f */
[----:B------:R-:W-:Y:S02]  /*4d70*/  ISETP.GE.U32.AND P3, PT, R3, 0x5, PT ;  /* 0x000000050300780c */ /* 0x000fe40003f66070 */
[----:B------:R-:W-:Y:S02]  /*4d80*/  SHF.R.U32.HI R7, RZ, 0x2, R5 ;  /* 0x00000002ff077819 */ /* 0x000fe40000011605 */
[----:B------:R-:W-:Y:S02]  /*4d90*/  SEL R5, RZ, 0x1, !P1 ;  /* 0x00000001ff057807 */ /* 0x000fe40004800000 */
[----:B------:R-:W-:Y:S01]  /*4da0*/  ISETP.GE.U32.AND P1, PT, R16, UR4, PT ;  /* 0x0000000410007c0c */ /* 0x000fe2000bf26070 */
[----:B------:R-:W-:Y:S01]  /*4db0*/  IMAD R12, R7, -0x5, R12 ;  /* 0xfffffffb070c7824 */ /* 0x000fe200078e020c */
[----:B------:R-:W-:Y:S02]  /*4dc0*/  LOP3.LUT R0, R0, R5, RZ, 0x3c, !PT ;  /* 0x0000000500007212 */ /* 0x000fe400078e3cff */
[----:B------:R-:W-:-:S02]  /*4dd0*/  ISETP.GE.U32.AND.EX P1, PT, R17, UR5, PT, P1 ;  /* 0x0000000511007c0c */ /* 0x000fc4000bf26110 */
[----:B------:R-:W-:Y:S02]  /*4de0*/  PRMT R4, RZ, 0x7610, R4 ;  /* 0x00007610ff047816 */ /* 0x000fe40000000004 */
[----:B------:R-:W-:Y:S01]  /*4df0*/  @P3 LOP3.LUT R0, R0, 0x1, R7, 0x78, !PT ;  /* 0x0000000100003812 */ /* 0x000fe200078e7807 */
[----:B------:R-:W-:-:S08]  /*4e00*/  IMAD.MOV.U32 R7, RZ, RZ, -0x1 ;  /* 0xffffffffff077424 */ /* 0x000fd000078e00ff */
[----:B0-----:R-:W-:Y:S05]  /*4e10*/  @P1 BRA `(.L_x_111) ;  /* 0x00000004004c1947 */ /* 0x001fea0003800000 */
[----:B------:R-:W-:Y:S01]  /*4e20*/  ULDC.64 UR4, c[0x0][0x628] ;  /* 0x00018a0000047ab9 */ /* 0x000fe20000000a00 */
[----:B------:R-:W0:Y:S01]  /*4e30*/  S2R R15, SR_CTAID.X ;  /* 0x00000000000f7919 */ /* 0x000e220000002500 */
[----:B------:R-:W-:Y:S01]  /*4e40*/  ISETP.NE.U32.AND P1, PT, RZ, UR4, PT ;  /* 0x00000004ff007c0c */ /* 0x000fe2000bf25070 */
[----:B------:R-:W-:Y:S01]  /*4e50*/  ULDC UR7, c[0x0][0x630] ;  /* 0x00018c0000077ab9 */ /* 0x000fe20000000800 */
[----:B------:R-:W-:Y:S01]  /*4e60*/  IMAD.MOV.U32 R4, RZ, RZ, R16 ;  /* 0x000000ffff047224 */ /* 0x000fe200078e0010 */
[----:B------:R-:W1:Y:S01]  /*4e70*/  S2R R14, SR_CTAID.Y ;  /* 0x00000000000e7919 */ /* 0x000e620000002600 */
[----:B------:R-:W-:Y:S01]  /*4e80*/  ISETP.NE.AND.EX P1, PT, RZ, UR5, PT, P1 ;  /* 0x00000005ff007c0c */ /* 0x000fe2000bf25310 */
[----:B------:R-:W-:-:S12]  /*4e90*/  IMAD.MOV.U32 R5, RZ, RZ, R17 ;  /* 0x000000ffff057224 */ /* 0x000fd800078e0011 */
[----:B------:R-:W-:Y:S05]  /*4ea0*/  @!P1 BRA `(.L_x_112) ;  /* 0x0000000000289947 */ /* 0x000fea0003800000 */
[----:B------:R-:W-:Y:S02]  /*4eb0*/  ULDC UR6, c[0x0][0x634] ;  /* 0x00018d0000067ab9 */ /* 0x000fe40000000800 */
[----:B------:R-:W-:-:S05]  /*4ec0*/  IADD3 R9, P1, R16, UR6, RZ ;  /* 0x0000000610097c10 */ /* 0x000fca000ff3e0ff */
[----:B------:R-:W-:-:S04]  /*4ed0*/  IMAD.X R21, RZ, RZ, R17, P1 ;  /* 0x000000ffff157224 */ /* 0x000fc800008e0611 */
[----:B------:R-:W-:-:S04]  /*4ee0*/  IMAD.WIDE.U32 R6, R21, UR4, RZ ;  /* 0x0000000415067c25 */ /* 0x000fc8000f8e00ff */
[----:B------:R-:W-:-:S04]  /*4ef0*/  IMAD.WIDE.U32 R6, P1, R9, UR5, R6 ;  /* 0x0000000509067c25 */ /* 0x000fc8000f820006 */
[----:B------:R-:W-:-:S04]  /*4f00*/  IMAD.WIDE.U32 R8, R9, UR4, RZ ;  /* 0x0000000409087c25 */ /* 0x000fc8000f8e00ff */
[----:B------:R-:W-:Y:S01]  /*4f10*/  IMAD.X R5, RZ, RZ, RZ, P1 ;  /* 0x000000ffff057224 */ /* 0x000fe200008e06ff */
[----:B------:R-:W-:Y:S01]  /*4f20*/  IADD3 RZ, P1, R9, R6, RZ ;  /* 0x0000000609ff7210 */ /* 0x000fe20007f3e0ff */
[----:B------:R-:W-:-:S04]  /*4f30*/  IMAD.MOV.U32 R4, RZ, RZ, R7 ;  /* 0x000000ffff047224 */ /* 0x000fc800078e0007 */
[----:B------:R-:W-:-:S08]  /*4f40*/  IMAD.WIDE.U32.X R4, R21, UR5, R4, P1 ;  /* 0x0000000515047c25 */ /* 0x000fd000088e0404 */
.L_x_112:
[--C-:B------:R-:W-:Y:S01]  /*4f50*/  SHF.R.U64 R8, R4, UR7, R5.reuse ;  /* 0x0000000704087c19 */ /* 0x100fe20008001205 */
[----:B------:R-:W-:Y:S01]  /*4f60*/  ULDC.64 UR4, c[0x0][0x620] ;  /* 0x0001880000047ab9 */ /* 0x000fe20000000a00 */
[----:B------:R-:W-:Y:S01]  /*4f70*/  SHF.R.U32.HI R4, RZ, UR7, R5 ;  /* 0x00000007ff047c19 */ /* 0x000fe20008011605 */
[----:B------:R-:W2:Y:S01]  /*4f80*/  LDC R24, c[0x0][0x144] ;  /* 0x00005100ff187b82 */ /* 0x000ea20000000800 */
[----:B------:R-:W-:Y:S01]  /*4f90*/  IADD3 R7, P1, RZ, -R8, RZ ;  /* 0x80000008ff077210 */ /* 0x000fe20007f3e0ff */
[----:B------:R-:W-:Y:S01]  /*4fa0*/  ULDC.64 UR8, c[0x0][0x640] ;  /* 0x0001900000087ab9 */ /* 0x000fe20000000a00 */
[----:B0-----:R-:W-:Y:S01]  /*4fb0*/  I2FP.F32.U32 R9, R15 ;  /* 0x0000000f00097245 */ /* 0x001fe20000201000 */
[----:B------:R-:W-:Y:S02]  /*4fc0*/  ULDC UR6, c[0x0][0x608] ;  /* 0x0001820000067ab9 */ /* 0x000fe40000000800 */
[----:B------:R-:W-:Y:S01]  /*4fd0*/  IMAD.X R4, RZ, RZ, ~R4, P1 ;  /* 0x000000ffff047224 */ /* 0x000fe200008e0e04 */
[----:B------:R-:W-:Y:S01]  /*4fe0*/  ISETP.NE.U32.AND P1, PT, RZ, UR8, PT ;  /* 0x00000008ff007c0c */ /* 0x000fe2000bf25070 */
[----:B------:R-:W0:Y:S02]  /*4ff0*/  LDC R21, c[0x0][0x148] ;  /* 0x00005200ff157b82 */ /* 0x000e240000000800 */
[----:B------:R-:W-:Y:S01]  /*5000*/  IMAD R6, R4, UR4, RZ ;  /* 0x0000000404067c24 */ /* 0x000fe2000f8e02ff */
[----:B------:R-:W-:Y:S01]  /*5010*/  ISETP.NE.AND.EX P1, PT, RZ, UR9, PT, P1 ;  /* 0x00000009ff007c0c */ /* 0x000fe2000bf25310 */
[----:B------:R-:W-:Y:S01]  /*5020*/  IMAD.WIDE.U32 R4, R7, UR4, R16 ;  /* 0x0000000407047c25 */ /* 0x000fe2000f8e0010 */
[----:B------:R-:W-:-:S03]  /*5030*/  ULDC UR4, c[0x0][0x150] ;  /* 0x0000540000047ab9 */ /* 0x000fc60000000800 */
[----:B------:R-:W-:Y:S02]  /*5040*/  IMAD R7, R7, UR5, R6 ;  /* 0x0000000507077c24 */ /* 0x000fe4000f8e0206 */
[----:B------:R-:W-:Y:S01]  /*5050*/  FMUL R6, R9, UR4 ;  /* 0x0000000409067c20 */ /* 0x000fe20008400000 */
[----:B------:R-:W-:Y:S01]  /*5060*/  ULDC UR4, c[0x0][0x618] ;  /* 0x0001860000047ab9 */ /* 0x000fe20000000800 */
[----:B------:R-:W-:Y:S01]  /*5070*/  ULDC UR5, c[0x0][0x154] ;  /* 0x0000550000057ab9 */ /* 0x000fe20000000800 */
[----:B------:R-:W-:-:S03]  /*5080*/  IMAD.IADD R5, R5, 0x1, R7 ;  /* 0x0000000105057824 */ /* 0x000fc600078e0207 */
[----:B------:R-:W3:Y:S02]  /*5090*/  F2I.U32.TRUNC.NTZ R6, R6 ;  /* 0x0000000600067305 */ /* 0x000ee4000020f000 */
[----:B------:R-:W-:Y:S02]  /*50a0*/  SHF.R.U64 R9, R4, UR4, R5 ;  /* 0x0000000404097c19 */ /* 0x000fe40008001205 */
[----:B-1----:R-:W-:-:S05]  /*50b0*/  I2FP.F32.U32 R4, R14 ;  /* 0x0000000e00047245 */ /* 0x002fca0000201000 */
[----:B------:R-:W-:Y:S01]  /*50c0*/  FMUL R22, R4, UR5 ;  /* 0x0000000504167c20 */ /* 0x000fe20008400000 */
[----:B------:R-:W-:Y:S01]  /*50d0*/  SHF.R.U32.HI R4, RZ, UR4, R5 ;  /* 0x00000004ff047c19 */ /* 0x000fe20008011605 */
[----:B------:R-:W-:-:S03]  /*50e0*/  ULDC UR4, c[0x0][0x658] ;  /* 0x0001960000047ab9 */ /* 0x000fc60000000800 */
[--C-:B------:R-:W-:Y:S01]  /*50f0*/  SHF.R.U64 R20, R9, UR6, R4.reuse ;  /* 0x0000000609147c19 */ /* 0x100fe20008001204 */
[----:B------:R-:W1:Y:S01]  /*5100*/  F2I.U32.TRUNC.NTZ R22, R22 ;  /* 0x0000001600167305 */ /* 0x000e62000020f000 */
[----:B------:R-:W-:Y:S01]  /*5110*/  SHF.R.U32.HI R5, RZ, UR6, R4 ;  /* 0x00000006ff057c19 */ /* 0x000fe20008011604 */
[----:B---3--:R-:W-:-:S03]  /*5120*/  IMAD.MOV R6, RZ, RZ, -R6 ;  /* 0x000000ffff067224 */ /* 0x008fc600078e0a06 */
[----:B------:R-:W-:Y:S01]  /*5130*/  SHF.R.U64 R18, R20, UR4, R5 ;  /* 0x0000000414127c19 */ /* 0x000fe20008001205 */
[----:B--2---:R-:W-:Y:S01]  /*5140*/  IMAD R15, R24, R6, R15 ;  /* 0x00000006180f7224 */ /* 0x004fe200078e020f */
[----:B------:R-:W-:-:S03]  /*5150*/  SHF.R.U32.HI R23, RZ, UR4, R5 ;  /* 0x00000004ff177c19 */ /* 0x000fc60008011605 */
[----:B------:R-:W-:Y:S02]  /*5160*/  IMAD.MOV.U32 R4, RZ, RZ, R18 ;  /* 0x000000ffff047224 */ /* 0x000fe400078e0012 */
[----:B------:R-:W-:Y:S01]  /*5170*/  IMAD.MOV.U32 R5, RZ, RZ, R23 ;  /* 0x000000ffff057224 */ /* 0x000fe200078e0017 */
[----:B-1----:R-:W-:Y:S06]  /*5180*/  @!P1 BRA `(.L_x_113) ;  /* 0x0000000000289947 */ /* 0x002fec0003800000 */
[----:B------:R-:W-:Y:S02]  /*5190*/  ULDC UR4, c[0x0][0x64c] ;  /* 0x0001930000047ab9 */ /* 0x000fe40000000800 */
[----:B------:R-:W-:-:S05]  /*51a0*/  IADD3 R5, P1, R18, UR4, RZ ;  /* 0x0000000412057c10 */ /* 0x000fca000ff3e0ff */
[----:B------:R-:W-:-:S04]  /*51b0*/  IMAD.X R23, RZ, RZ, R23, P1 ;  /* 0x000000ffff177224 */ /* 0x000fc800008e0617 */
[----:B------:R-:W-:-:S04]  /*51c0*/  IMAD.WIDE.U32 R6, R23, UR8, RZ ;  /* 0x0000000817067c25 */ /* 0x000fc8000f8e00ff */
[----:B------:R-:W-:-:S04]  /*51d0*/  IMAD.WIDE.U32 R6, P1, R5, UR9, R6 ;  /* 0x0000000905067c25 */ /* 0x000fc8000f820006 */
[----:B------:R-:W-:-:S04]  /*51e0*/  IMAD.WIDE.U32 R4, R5, UR8, RZ ;  /* 0x0000000805047c25 */ /* 0x000fc8000f8e00ff */
[----:B------:R-:W-:Y:S01]  /*51f0*/  IMAD.MOV.U32 R4, RZ, RZ, R7 ;  /* 0x000000ffff047224 */ /* 0x000fe200078e0007 */
[----:B------:R-:W-:Y:S01]  /*5200*/  IADD3 RZ, P3, R5, R6, RZ ;  /* 0x0000000605ff7210 */ /* 0x000fe20007f7e0ff */
[----:B------:R-:W-:-:S04]  /*5210*/  IMAD.X R5, RZ, RZ, RZ, P1 ;  /* 0x000000ffff057224 */ /* 0x000fc800008e06ff */
[----:B------:R-:W-:-:S08]  /*5220*/  IMAD.WIDE.U32.X R4, R23, UR9, R4, P3 ;  /* 0x0000000917047c25 */ /* 0x000fd000098e0404 */
.L_x_113:
[----:B------:R-:W-:Y:S01]  /*5230*/  ISETP.NE.AND P1, PT, R2, 0x1, PT ;  /* 0x000000010200780c */ /* 0x000fe20003f25270 */
[----:B------:R-:W-:Y:S01]  /*5240*/  ULDC UR4, c[0x0][0x648] ;  /* 0x0001920000047ab9 */ /* 0x000fe20000000800 */
[----:B------:R-:W-:Y:S01]  /*5250*/  LOP3.LUT R20, R20, UR17, RZ, 0xc0, !PT ;  /* 0x0000001114147c12 */ /* 0x000fe2000f8ec0ff */
[----:B------:R-:W-:Y:S01]  /*5260*/  IMAD.MOV R22, RZ, RZ, -R22 ;  /* 0x000000ffff167224 */ /* 0x000fe200078e0a16 */
[----:B------:R-:W-:Y:S01]  /*5270*/  SHF.R.U64 R5, R4, UR4, R5 ;  /* 0x0000000404057c19 */ /* 0x000fe20008001205 */
[----:B------:R-:W-:Y:S01]  /*5280*/  ULDC UR4, c[0x0][0x638] ;  /* 0x00018e0000047ab9 */ /* 0x000fe20000000800 */
[----:B------:R-:W-:Y:S01]  /*5290*/  LOP3.LUT R9, R9, UR16, RZ, 0xc0, !PT ;  /* 0x0000001009097c12 */ /* 0x000fe2000f8ec0ff */
[----:B------:R-:W-:Y:S01]  /*52a0*/  ULDC UR5, c[0x0][0x610] ;  /* 0x0001840000057ab9 */ /* 0x000fe20000000800 */
[----:B------:R-:W-:Y:S02]  /*52b0*/  IMAD.MOV.U32 R4, RZ, RZ, 0x1 ;  /* 0x00000001ff047424 */ /* 0x000fe400078e00ff */
[----:B------:R-:W-:-:S02]  /*52c0*/  IMAD.MOV R7, RZ, RZ, -R5 ;  /* 0x000000ffff077224 */ /* 0x000fc400078e0a05 */
[----:B------:R-:W-:Y:S02]  /*52d0*/  IMAD R20, R5, UR18, R20 ;  /* 0x0000001205147c24 */ /* 0x000fe4000f8e0214 */
[----:B0-----:R-:W-:Y:S02]  /*52e0*/  @P1 IMAD R15, R21, R22, R14 ;  /* 0x00000016150f1224 */ /* 0x001fe400078e020e */
[----:B------:R-:W-:Y:S01]  /*52f0*/  IMAD R18, R7, UR4, R18 ;  /* 0x0000000407127c24 */ /* 0x000fe2000f8e0212 */
[----:B------:R-:W-:Y:S01]  /*5300*/  ULDC UR4, c[0x0][0x600] ;  /* 0x0001800000047ab9 */ /* 0x000fe20000000800 */
[----:B------:R-:W-:Y:S02]  /*5310*/  IMAD R15, R20, UR5, R15 ;  /* 0x00000005140f7c24 */ /* 0x000fe4000f8e020f */
[----:B------:R-:W-:-:S05]  /*5320*/  IMAD R18, R18, UR4, R9 ;  /* 0x0000000412127c24 */ /* 0x000fca000f8e0209 */
[----:B------:R-:W-:Y:S02]  /*5330*/  SEL R9, R18, R15, !P1 ;  /* 0x0000000f12097207 */ /* 0x000fe40004800000 */
[----:B------:R-:W-:-:S07]  /*5340*/  SEL R7, R15, R18, !P1 ;  /* 0x000000120f077207 */ /* 0x000fce0004800000 */
.L_x_111:
[----:B------:R-:W-:Y:S05]  /*5350*/  BSYNC B1 ;  /* 0x0000000000017941 */ /* 0x000fea0003800000 */
.L_x_110:
[----:B------:R-:W-:-:S13]  /*5360*/  LOP3.LUT P1, RZ, R4, 0xff, RZ, 0xc0, !PT ;  /* 0x000000ff04ff7812 */ /* 0x000fda000782c0ff */
[----:B------:R-:W-:Y:S05]  /*5370*/  @P1 BRA `(.L_x_114) ;  /* 0xfffffff4004c1947 */ /* 0x000fea000383ffff */
[----:B------:R-:W-:Y:S05]  /*5380*/  BSYNC B0 ;  /* 0x0000000000007941 */ /* 0x000fea0003800000 */
.L_x_102:
[----:B------:R-:W-:-:S03]  /*5390*/  UMOV UR4, 0xffffffff ;  /* 0xffffffff00047882 */ /* 0x000fc60000000000 */
[----:B------:R-:W-:Y:S05]  /*53a0*/  BRA.DIV UR4, `(.L_x_115) ;  /* 0x0000000604387947 */ /* 0x000fea000b800000 */
[----:B------:R-:W-:-:S13]  /*53b0*/  ELECT P6, URZ, PT ;  /* 0x00000000003f782f */ /* 0x000fda00038c0000 */
.L_x_130:
[----:B------:R-:W-:Y:S04]  /*53c0*/  BSSY B0, `(.L_x_116) ;  /* 0x0000034000007945 */ /* 0x000fe80003800000 */
[----:B------:R-:W-:Y:S05]  /*53d0*/  @!P6 BRA `(.L_x_117) ;  /* 0x0000000000c8e947 */ /* 0x000fea0003800000 */
[----:B------:R-:W-:-:S04]  /*53e0*/  LOP3.LUT R19, R19, 0x2, RZ, 0xfc, !PT ;  /* 0x0000000213137812 */ /* 0x000fc800078efcff */
[----:B------:R-:W-:-:S13]  /*53f0*/  ISETP.NE.AND P0, PT, R19, 0x3, PT ;  /* 0x000000031300780c */ /* 0x000fda0003f05270 */
[----:B------:R-:W-:Y:S05]  /*5400*/  @!P0 BRA `(.L_x_118) ;  /* 0x0000000000048947 */ /* 0x000fea0003800000 */
[----:B------:R-:W-:Y:S01]  /*5410*/  BPT.TRAP 0x1 ;  /* 0x000000040000795c */ /* 0x000fe20000300000 */
.L_x_118:
[----:B------:R-:W0:Y:S01]  /*5420*/  S2R R3, SR_CgaCtaId ;  /* 0x0000000000037919 */ /* 0x000e220000008800 */
[----:B------:R-:W-:-:S04]  /*5430*/  MOV R2, 0x400 ;  /* 0x0000040000027802 */ /* 0x000fc80000000f00 */
[----:B0-----:R-:W-:Y:S02]  /*5440*/  LEA R3, R3, R2, 0x18 ;  /* 0x0000000203037211 */ /* 0x001fe400078ec0ff */
[----:B------:R-:W-:-:S03]  /*5450*/  SHF.L.U32 R2, R0, 0x1f, RZ ;  /* 0x0000001f00027819 */ /* 0x000fc600000006ff */
[----:B------:R-:W-:-:S04]  /*5460*/  VIADD R3, R3, 0x28 ;  /* 0x0000002803037836 */ /* 0x000fc80000000000 */
[C---:B------:R-:W-:Y:S02]  /*5470*/  IMAD R7, R12.reuse, 0x8, R3 ;  /* 0x000000080c077824 */ /* 0x040fe400078e0203 */
[----:B------:R-:W-:Y:S02]  /*5480*/  VIADD R12, R12, 0x1 ;  /* 0x000000010c0c7836 */ /* 0x000fe40000000000 */
[----:B------:R-:W0:Y:S03]  /*5490*/  SYNCS.PHASECHK.TRANS64.TRYWAIT P0, [R7+URZ], R2 ;  /* 0x00000002070075a7 */ /* 0x000e26000800017f */
[----:B------:R-:W-:-:S04]  /*54a0*/  ISETP.NE.AND P1, PT, R12, 0x5, PT ;  /* 0x000000050c00780c */ /* 0x000fc80003f25270 */
[----:B------:R-:W-:Y:S02]  /*54b0*/  SEL R5, RZ, 0x1, P1 ;  /* 0x00000001ff057807 */ /* 0x000fe40000800000 */
[----:B------:R-:W-:Y:S02]  /*54c0*/  SEL R12, R12, RZ, P1 ;  /* 0x000000ff0c0c7207 */ /* 0x000fe40000800000 */
[----:B------:R-:W-:-:S03]  /*54d0*/  LOP3.LUT R5, R0, R5, RZ, 0x3c, !PT ;  /* 0x0000000500057212 */ /* 0x000fc600078e3cff */
[----:B------:R-:W-:Y:S01]  /*54e0*/  IMAD R9, R12, 0x8, R3 ;  /* 0x000000080c097824 */ /* 0x000fe200078e0203 */
[----:B------:R-:W-:Y:S01]  /*54f0*/  SHF.L.U32 R4, R5, 0x1f, RZ ;  /* 0x0000001f05047819 */ /* 0x000fe200000006ff */
[----:B0-----:R-:W-:Y:S06]  /*5500*/  @!P0 BRA `(.L_x_119) ;  /* 0x0000000400008947 */ /* 0x001fec0003800000 */
.L_x_131:
[----:B------:R-:W1:Y:S01]  /*5510*/  SYNCS.PHASECHK.TRANS64.TRYWAIT P0, [R9+URZ], R4 ;  /* 0x00000004090075a7 */ /* 0x000e62000800017f */
[----:B------:R-:W-:-:S05]  /*5520*/  VIADD R0, R12, 0x1 ;  /* 0x000000010c007836 */ /* 0x000fca0000000000 */
[----:B------:R-:W-:-:S04]  /*5530*/  ISETP.NE.AND P1, PT, R0, 0x5, PT ;  /* 0x000000050000780c */ /* 0x000fc80003f25270 */
[----:B0-----:R-:W-:Y:S02]  /*5540*/  SEL R2, RZ, 0x1, P1 ;  /* 0x00000001ff027807 */ /* 0x001fe40000800000 */
[----:B------:R-:W-:Y:S02]  /*5550*/  SEL R0, R0, RZ, P1 ;  /* 0x000000ff00007207 */ /* 0x000fe40000800000 */
[----:B------:R-:W-:-:S03]  /*5560*/  LOP3.LUT R7, R5, R2, RZ, 0x3c, !PT ;  /* 0x0000000205077212 */ /* 0x000fc600078e3cff */
[----:B------:R-:W-:Y:S01]  /*5570*/  IMAD R6, R0, 0x8, R3 ;  /* 0x0000000800067824 */ /* 0x000fe200078e0203 */
[----:B------:R-:W-:Y:S01]  /*5580*/  SHF.L.U32 R5, R7, 0x1f, RZ ;  /* 0x0000001f07057819 */ /* 0x000fe200000006ff */
[----:B-1----:R-:W-:Y:S06]  /*5590*/  @!P0 BRA `(.L_x_120) ;  /* 0x0000000000f08947 */ /* 0x002fec0003800000 */
.L_x_132:
[----:B------:R-:W1:Y:S01]  /*55a0*/  SYNCS.PHASECHK.TRANS64.TRYWAIT P0, [R6+URZ], R5 ;  /* 0x00000005060075a7 */ /* 0x000e62000800017f */
[----:B------:R-:W-:-:S05]  /*55b0*/  VIADD R0, R0, 0x1 ;  /* 0x0000000100007836 */ /* 0x000fca0000000000 */
[----:B------:R-:W-:-:S04]  /*55c0*/  ISETP.NE.AND P1, PT, R0, 0x5, PT ;  /* 0x000000050000780c */ /* 0x000fc80003f25270 */
[----:B------:R-:W-:Y:S02]  /*55d0*/  SEL R2, RZ, 0x1, P1 ;  /* 0x00000001ff027807 */ /* 0x000fe40000800000 */
[----:B------:R-:W-:Y:S02]  /*55e0*/  SEL R0, R0, RZ, P1 ;  /* 0x000000ff00007207 */ /* 0x000fe40000800000 */
[----:B------:R-:W-:-:S03]  /*55f0*/  LOP3.LUT R7, R7, R2, RZ, 0x3c, !PT ;  /* 0x0000000207077212 */ /* 0x000fc600078e3cff */
[----:B0-----:R-:W-:Y:S01]  /*5600*/  IMAD R9, R0, 0x8, R3 ;  /* 0x0000000800097824 */ /* 0x001fe200078e0203 */
[----:B------:R-:W-:Y:S01]  /*5610*/  SHF.L.U32 R4, R7, 0x1f, RZ ;  /* 0x0000001f07047819 */ /* 0x000fe200000006ff */
[----:B-1----:R-:W-:Y:S06]  /*5620*/  @!P0 BRA `(.L_x_121) ;  /* 0x0000000000e08947 */ /* 0x002fec0003800000 */
.L_x_133:
[----:B------:R-:W1:Y:S01]  /*5630*/  SYNCS.PHASECHK.TRANS64.TRYWAIT P0, [R9+URZ], R4 ;  /* 0x00000004090075a7 */ /* 0x000e62000800017f */
[----:B------:R-:W-:-:S05]  /*5640*/  VIADD R0, R0, 0x1 ;  /* 0x0000000100007836 */ /* 0x000fca0000000000 */
[----:B------:R-:W-:-:S04]  /*5650*/  ISETP.NE.AND P1, PT, R0, 0x5, PT ;  /* 0x000000050000780c */ /* 0x000fc80003f25270 */
[----:B------:R-:W-:Y:S02]  /*5660*/  SEL R2, RZ, 0x1, P1 ;  /* 0x00000001ff027807 */ /* 0x000fe40000800000 */
[----:B------:R-:W-:Y:S02]  /*5670*/  SEL R0, R0, RZ, P1 ;  /* 0x000000ff00007207 */ /* 0x000fe40000800000 */
[----:B------:R-:W-:Y:S01]  /*5680*/  LOP3.LUT R2, R7, R2, RZ, 0x3c, !PT ;  /* 0x0000000207027212 */ /* 0x000fe200078e3cff */
[----:B-1----:R-:W-:Y:S06]  /*5690*/  @!P0 BRA `(.L_x_122) ;  /* 0x0000000000d88947 */ /* 0x002fec0003800000 */
.L_x_134:
[----:B------:R-:W-:Y:S01]  /*56a0*/  IMAD R3, R0, 0x8, R3 ;  /* 0x0000000800037824 */ /* 0x000fe200078e0203 */
[----:B------:R-:W-:-:S07]  /*56b0*/  SHF.L.U32 R0, R2, 0x1f, RZ ;  /* 0x0000001f02007819 */ /* 0x000fce00000006ff */
.L_x_123:
[----:B--2---:R2:W3:Y:S02]  /*56c0*/  SYNCS.PHASECHK.TRANS64.TRYWAIT P0, [R3+URZ], R0 ;  /* 0x00000000030075a7 */ /* 0x0044e4000800017f */
[----:B---3--:R-:W-:Y:S05]  /*56d0*/  @!P0 NANOSLEEP.SYNCS 0x989680 ;  /* 0x009896800000895d */ /* 0x008fea0003900000 */
[----:B------:R-:W3:Y:S02]  /*56e0*/  @!P0 SYNCS.PHASECHK.TRANS64 P0, [R3+URZ], R0 ;  /* 0x00000000030085a7 */ /* 0x000ee4000800007f */
[----:B---3--:R-:W-:Y:S05]  /*56f0*/  @!P0 BRA `(.L_x_123) ;  /* 0xfffffffc00f08947 */ /* 0x008fea000383ffff */
.L_x_117:
[----:B------:R-:W-:Y:S05]  /*5700*/  BSYNC B0 ;  /* 0x0000000000007941 */ /* 0x000fea0003800000 */
.L_x_116:
[----:B------:R-:W-:Y:S05]  /*5710*/  EXIT ;  /* 0x000000000000794d */ /* 0x000fea0003800000 */
.L_x_17:
[----:B---3--:R3:W4:Y:S02]  /*5720*/  SYNCS.PHASECHK.TRANS64.TRYWAIT P1, [R3+URZ], R0 ;  /* 0x00000000030075a7 */ /* 0x008724000802017f */
[----:B----4-:R-:W-:Y:S05]  /*5730*/  @!P1 NANOSLEEP.SYNCS 0x989680 ;  /* 0x009896800000995d */ /* 0x010fea0003900000 */
[----:B------:R-:W4:Y:S02]  /*5740*/  @!P1 SYNCS.PHASECHK.TRANS64 P1, [R3+URZ], R0 ;  /* 0x00000000030095a7 */ /* 0x000f24000802007f */
[----:B----4-:R-:W-:Y:S05]  /*5750*/  @!P1 BRA `(.L_x_17) ;  /* 0xfffffffc00f09947 */ /* 0x010fea000383ffff */
[----:B------:R-:W-:Y:S05]  /*5760*/  BRA `(.L_x_16) ;  /* 0xffffffb800c07947 */ /* 0x000fea000383ffff */
.L_x_22:
[----:B-1----:R1:W2:Y:S02]  /*5770*/  SYNCS.PHASECHK.TRANS64.TRYWAIT P1, [R5+URZ], R4 ;  /* 0x00000004050075a7 */ /* 0x0022a4000802017f */
[----:B--2---:R-:W-:Y:S05]  /*5780*/  @!P1 NANOSLEEP.SYNCS 0x989680 ;  /* 0x009896800000995d */ /* 0x004fea0003900000 */
[----:B------:R-:W2:Y:S02]  /*5790*/  @!P1 SYNCS.PHASECHK.TRANS64 P1, [R5+URZ], R4 ;  /* 0x00000004050095a7 */ /* 0x000ea4000802007f */
[----:B--2---:R-:W-:Y:S05]  /*57a0*/  @!P1 BRA `(.L_x_22) ;  /* 0xfffffffc00f09947 */ /* 0x004fea000383ffff */
[----:B------:R-:W-:Y:S05]  /*57b0*/  BRA `(.L_x_21) ;  /* 0xffffffbc00b07947 */ /* 0x000fea000383ffff */
.L_x_103:
[----:B------:R-:W-:Y:S01]  /*57c0*/  BSSY B1, `(.L_x_124) ;  /* 0x0000006000017945 */ /* 0x000fe20003800000 */
[----:B------:R-:W-:-:S07]  /*57d0*/  IMAD.MOV.U32 R15, RZ, RZ, -0x1 ;  /* 0xffffffffff0f7424 */ /* 0x000fce00078e00ff */
[----:B------:R-:W-:Y:S05]  /*57e0*/  WARPSYNC.COLLECTIVE R15, `(.L_x_125) ;  /* 0x000000000f0c7348 */ /* 0x000fea0003c00000 */
[----:B------:R-:W-:Y:S02]  /*57f0*/  ELECT P6, UR62, PT ;  /* 0x00000000003e782f */ /* 0x000fe400038c0000 */
[----:B------:R-:W-:Y:S01]  /*5800*/  MOV R14, UR62 ;  /* 0x0000003e000e7c02 */ /* 0x000fe20008000f00 */
[----:B------:R-:W-:Y:S10]  /*5810*/  ENDCOLLECTIVE ;  /* 0x000000000000791b */ /* 0x000ff40003800000 */
.L_x_125:
[----:B------:R-:W-:Y:S05]  /*5820*/  BSYNC B1 ;  /* 0x0000000000017941 */ /* 0x000fea0003800000 */
.L_x_124:
[----:B------:R-:W-:Y:S05]  /*5830*/  BRA `(.L_x_126) ;  /* 0xfffffff000287947 */ /* 0x000fea000383ffff */
.L_x_106:
[----:B0-----:R0:W1:Y:S02]  /*5840*/  SYNCS.PHASECHK.TRANS64.TRYWAIT P1, [R14+URZ+0x28], R7 ;  /* 0x000028070e0075a7 */ /* 0x001064000802017f */
[----:B-1----:R-:W-:Y:S05]  /*5850*/  @!P1 NANOSLEEP.SYNCS 0x989680 ;  /* 0x009896800000995d */ /* 0x002fea0003900000 */
[----:B------:R-:W1:Y:S02]  /*5860*/  @!P1 SYNCS.PHASECHK.TRANS64 P1, [R14+URZ+0x28], R7 ;  /* 0x000028070e0095a7 */ /* 0x000e64000802007f */
[----:B-1----:R-:W-:Y:S05]  /*5870*/  @!P1 BRA `(.L_x_106) ;  /* 0xfffffffc00f09947 */ /* 0x002fea000383ffff */
[----:B------:R-:W-:Y:S05]  /*5880*/  BRA `(.L_x_127) ;  /* 0xfffffff0005c7947 */ /* 0x000fea000383ffff */
.L_x_115:
[----:B------:R-:W-:Y:S01]  /*5890*/  BSSY B0, `(.L_x_128) ;  /* 0x0000006000007945 */ /* 0x000fe20003800000 */
[----:B------:R-:W-:-:S07]  /*58a0*/  IMAD.MOV.U32 R15, RZ, RZ, -0x1 ;  /* 0xffffffffff0f7424 */ /* 0x000fce00078e00ff */
[----:B------:R-:W-:Y:S05]  /*58b0*/  WARPSYNC.COLLECTIVE R15, `(.L_x_129) ;  /* 0x000000000f0c7348 */ /* 0x000fea0003c00000 */
[----:B------:R-:W-:Y:S02]  /*58c0*/  ELECT P6, UR62, PT ;  /* 0x00000000003e782f */ /* 0x000fe400038c0000 */
[----:B------:R-:W-:Y:S01]  /*58d0*/  MOV R14, UR62 ;  /* 0x0000003e000e7c02 */ /* 0x000fe20008000f00 */
[----:B------:R-:W-:Y:S10]  /*58e0*/  ENDCOLLECTIVE ;  /* 0x000000000000791b */ /* 0x000ff40003800000 */
.L_x_129:
[----:B------:R-:W-:Y:S05]  /*58f0*/  BSYNC B0 ;  /* 0x0000000000007941 */ /* 0x000fea0003800000 */
.L_x_128:
[----:B------:R-:W-:Y:S05]  /*5900*/  BRA `(.L_x_130) ;  /* 0xfffffff800ac7947 */ /* 0x000fea000383ffff */
.L_x_119:
[----:B0-----:R0:W1:Y:S02]  /*5910*/  SYNCS.PHASECHK.TRANS64.TRYWAIT P0, [R7+URZ], R2 ;  /* 0x00000002070075a7 */ /* 0x001064000800017f */
[----:B-1----:R-:W-:Y:S05]  /*5920*/  @!P0 NANOSLEEP.SYNCS 0x989680 ;  /* 0x009896800000895d */ /* 0x002fea0003900000 */
[----:B------:R-:W1:Y:S02]  /*5930*/  @!P0 SYNCS.PHASECHK.TRANS64 P0, [R7+URZ], R2 ;  /* 0x00000002070085a7 */ /* 0x000e64000800007f */
[----:B-1----:R-:W-:Y:S05]  /*5940*/  @!P0 BRA `(.L_x_119) ;  /* 0xfffffffc00f08947 */ /* 0x002fea000383ffff */
[----:B------:R-:W-:Y:S05]  /*5950*/  BRA `(.L_x_131) ;  /* 0xfffffff800ec7947 */ /* 0x000fea000383ffff */
.L_x_120:
[----:B0-----:R0:W1:Y:S02]  /*5960*/  SYNCS.PHASECHK.TRANS64.TRYWAIT P0, [R9+URZ], R4 ;  /* 0x00000004090075a7 */ /* 0x001064000800017f */
[----:B-1----:R-:W-:Y:S05]  /*5970*/  @!P0 NANOSLEEP.SYNCS 0x989680 ;  /* 0x009896800000895d */ /* 0x002fea0003900000 */
[----:B------:R-:W1:Y:S02]  /*5980*/  @!P0 SYNCS.PHASECHK.TRANS64 P0, [R9+URZ], R4 ;  /* 0x00000004090085a7 */ /* 0x000e64000800007f */
[----:B-1----:R-:W-:Y:S05]  /*5990*/  @!P0 BRA `(.L_x_120) ;  /* 0xfffffffc00f08947 */ /* 0x002fea000383ffff */
[----:B------:R-:W-:Y:S05]  /*59a0*/  BRA `(.L_x_132) ;  /* 0xfffffff800fc7947 */ /* 0x000fea000383ffff */
.L_x_121:
[----:B0-----:R0:W1:Y:S02]  /*59b0*/  SYNCS.PHASECHK.TRANS64.TRYWAIT P0, [R6+URZ], R5 ;  /* 0x00000005060075a7 */ /* 0x001064000800017f */
[----:B-1----:R-:W-:Y:S05]  /*59c0*/  @!P0 NANOSLEEP.SYNCS 0x989680 ;  /* 0x009896800000895d */ /* 0x002fea0003900000 */
[----:B------:R-:W1:Y:S02]  /*59d0*/  @!P0 SYNCS.PHASECHK.TRANS64 P0, [R6+URZ], R5 ;  /* 0x00000005060085a7 */ /* 0x000e64000800007f */
[----:B-1----:R-:W-:Y:S05]  /*59e0*/  @!P0 BRA `(.L_x_121) ;  /* 0xfffffffc00f08947 */ /* 0x002fea000383ffff */
[----:B------:R-:W-:Y:S05]  /*59f0*/  BRA `(.L_x_133) ;  /* 0xfffffffc000c7947 */ /* 0x000fea000383ffff */
.L_x_122:
[----:B-1----:R1:W2:Y:S02]  /*5a00*/  SYNCS.PHASECHK.TRANS64.TRYWAIT P0, [R9+URZ], R4 ;  /* 0x00000004090075a7 */ /* 0x0022a4000800017f */
[----:B--2---:R-:W-:Y:S05]  /*5a10*/  @!P0 NANOSLEEP.SYNCS 0x989680 ;  /* 0x009896800000895d */ /* 0x004fea0003900000 */
[----:B------:R-:W2:Y:S02]  /*5a20*/  @!P0 SYNCS.PHASECHK.TRANS64 P0, [R9+URZ], R4 ;  /* 0x00000004090085a7 */ /* 0x000ea4000800007f */
[----:B--2---:R-:W-:Y:S05]  /*5a30*/  @!P0 BRA `(.L_x_122) ;  /* 0xfffffffc00f08947 */ /* 0x004fea000383ffff */
[----:B------:R-:W-:Y:S05]  /*5a40*/  BRA `(.L_x_134) ;  /* 0xfffffffc00147947 */ /* 0x000fea000383ffff */
.L_x_135:
[----:B------:R-:W-:-:S00]  /*5a50*/  BRA `(.L_x_135) ;  /* 0xfffffffc00fc7947 */ /* 0x000fc0000383ffff */
[----:B------:R-:W-:-:S00]  /*5a60*/  NOP ;  /* 0x0000000000007918 */ /* 0x000fc00000000000 */
        /* <DEDUP_REMOVED lines=9> */
.L_x_136:


//--------------------- .nv.global.init           --------------------------
	.section	.nv.global.init,"aw",@progbits
.nv.global.init:
	.type		$str$22,@object
	.size		$str$22,($str$23 - $str$22)
$str$22:
        /*0000*/ 	.byte	0x6b, 0x5f, 0x74, 0x69, 0x6c, 0x65, 0x5f, 0x63, 0x6f, 0x75, 0x6e, 0x74, 0x20, 0x3e, 0x3d, 0x20
        /*0010*/ 	.byte	0x31, 0x00
	.type		$str$23,@object
	.size		$str$23,(__unnamed_1 - $str$23)
$str$23:
        /*0012*/ 	.byte	0x2f, 0x74, 0x6d, 0x70, 0x2f, 0x63, 0x75, 0x74, 0x6c, 0x61, 0x73, 0x73, 0x5f, 0x73, 0x77, 0x65
        /*0022*/ 	.byte	0x65, 0x70, 0x5f, 0x73, 0x72, 0x63, 0x2f, 0x69, 0x6e, 0x63, 0x6c, 0x75, 0x64, 0x65, 0x2f, 0x63
        /*0032*/ 	.byte	0x75, 0x74, 0x6c, 0x61, 0x73, 0x73, 0x2f, 0x67, 0x65, 0x6d, 0x6d, 0x2f, 0x63, 0x6f, 0x6c, 0x6c
        /*0042*/ 	.byte	0x65, 0x63, 0x74, 0x69, 0x76, 0x65, 0x2f, 0x73, 0x6d, 0x39, 0x30, 0x5f, 0x6d, 0x6d, 0x61, 0x5f
        /*0052*/ 	.byte	0x74, 0x6d, 0x61, 0x5f, 0x67, 0x6d, 0x6d, 0x61, 0x5f, 0x73, 0x73, 0x5f, 0x77, 0x61, 0x72, 0x70
        /*0062*/ 	.byte	0x73, 0x70, 0x65, 0x63, 0x69, 0x61, 0x6c, 0x69, 0x7a, 0x65, 0x64, 0x2e, 0x68, 0x70, 0x70, 0x00
	.type		__unnamed_1,@object
	.size		__unnamed_1,(.L_0 - __unnamed_1)
__unnamed_1:
        /*0072*/ 	.byte	0x76, 0x6f, 0x69, 0x64, 0x20, 0x63, 0x75, 0x74, 0x6c, 0x61, 0x73, 0x73, 0x3a, 0x3a, 0x67, 0x65
        /* <DEDUP_REMOVED lines=172> */
        /*0b42*/ 	.byte	0x00
.L_0:


//--------------------- .nv.shared._ZN7cutlass13device_kernelINS_4gemm6kernel13GemmUniversalIN4cute5tupleIJiiiiEEENS1_10collective13CollectiveMmaINS1_34MainloopSm90TmaGmmaWarpSpecializedILi5ENS5_IJNS4_1CILi1EEESB_SB_EEENS1_35KernelTmaWarpSpecializedCooperativeEEENS5_IJNSA_ILi128EEENSA_ILi64EEESF_EEEaNS5_IJlSB_lEEEaSI_NS4_8TiledMMAINS4_8MMA_AtomIJNS4_4SM904GMMA26MMA_64x64x32_S32S8S8_SS_TNEEEENS4_6LayoutINS5_IJNSA_ILi2EEESB_SB_EEENS5_IJSB_NSA_ILi0EEESS_EEEEENS5_IJNS4_10UnderscoreESV_SV_EEEEENS4_13SM90_TMA_LOADENS4_14ComposedLayoutINS4_7SwizzleILi3ELi4ELi3EEENS4_18smem_ptr_flag_bitsILi8EEENSP_INS5_IJNSA_ILi8EEESF_EEENS5_IJSF_SB_EEEEEEEvNS4_8identityESY_S18_vS19_EENS_8epilogue10collective6detail29Sm90TmaWarpSpecializedAdapterINS1C_15DefaultEpilogueIaSI_SI_NS1B_6thread17LinearCombinationIaLi1EiiLNS1G_9ScaleType4KindE0ELNS_15FloatRoundStyleE2EaEENS1_15EpilogueDefaultEEEEEvvEEEEvNT_6ParamsE --------------------------
	.section	.nv.shared._ZN7cutlass13device_kernelINS_4gemm6kernel13GemmUniversalIN4cute5tupleIJiiiiEEENS1_10collective13CollectiveMmaINS1_34MainloopSm90TmaGmmaWarpSpecializedILi5ENS5_IJNS4_1CILi1EEESB_SB_EEENS1_35KernelTmaWarpSpecializedCooperativeEEENS5_IJNSA_ILi128EEENSA_ILi64EEESF_EEEaNS5_IJlSB_lEEEaSI_NS4_8TiledMMAINS4_8MMA_AtomIJNS4_4SM904GMMA26MMA_64x64x32_S32S8S8_SS_TNEEEENS4_6LayoutINS5_IJNSA_ILi2EEESB_SB_EEENS5_IJSB_NSA_ILi0EEESS_EEEEENS5_IJNS4_10UnderscoreESV_SV_EEEEENS4_13SM90_TMA_LOADENS4_14ComposedLayoutINS4_7SwizzleILi3ELi4ELi3EEENS4_18smem_ptr_flag_bitsILi8EEENSP_INS5_IJNSA_ILi8EEESF_EEENS5_IJSF_SB_EEEEEEEvNS4_8identityESY_S18_vS19_EENS_8epilogue10collective6detail29Sm90TmaWarpSpecializedAdapterINS1C_15DefaultEpilogueIaSI_SI_NS1B_6thread17LinearCombinationIaLi1EiiLNS1G_9ScaleType4KindE0ELNS_15FloatRoundStyleE2EaEENS1_15EpilogueDefaultEEEEEvvEEEEvNT_6ParamsE,"aw",@nobits
	.sectionflags	@""
	.align	16
	.zero		1024


//--------------------- .nv.shared.reserved.0     --------------------------
	.section	.nv.shared.reserved.0,"aw",@nobits
	.weak		__nv_reservedSMEM_offset_0_alias
	.size		__nv_reservedSMEM_offset_0_alias, 0, 0
	.other		__nv_reservedSMEM_offset_0_alias,@"STO_CUDA_RESERVED_SHARED STV_DEFAULT"
__nv_reservedSMEM_offset_0_alias:
	.zero		0


//--------------------- .nv.global                --------------------------
	.section	.nv.global,"aw",@nobits
.nv.global:
	.type		_ZN40_INTERNAL_d58bfe93_4_k_cu_31ce5594_292774cute1_E,@object
	.size		_ZN40_INTERNAL_d58bfe93_4_k_cu_31ce5594_292774cute1_E,(_ZN40_INTERNAL_d58bfe93_4_k_cu_31ce5594_292774cuda3std3__45__cpo6cbeginE - _ZN40_INTERNAL_d58bfe93_4_k_cu_31ce5594_292774cute1_E)
_ZN40_INTERNAL_d58bfe93_4_k_cu_31ce5594_292774cute1_E:
	.zero		1
	.type		_ZN40_INTERNAL_d58bfe93_4_k_cu_31ce5594_292774cuda3std3__45__cpo6cbeginE,@object
	.size		_ZN40_INTERNAL_d58bfe93_4_k_cu_31ce5594_292774cuda3std3__45__cpo6cbeginE,(_ZN40_INTERNAL_d58bfe93_4_k_cu_31ce5594_292774cuda3std3__48in_placeE - _ZN40_INTERNAL_d58bfe93_4_k_cu_31ce5594_292774cuda3std3__45__cpo6cbeginE)
_ZN40_INTERNAL_d58bfe93_4_k_cu_31ce5594_292774cuda3std3__45__cpo6cbeginE:
	.zero		1
	.type		_ZN40_INTERNAL_d58bfe93_4_k_cu_31ce5594_292774cuda3std3__48in_placeE,@object
	.size		_ZN40_INTERNAL_d58bfe93_4_k_cu_31ce5594_292774cuda3std3__48in_placeE,(_ZN40_INTERNAL_d58bfe93_4_k_cu_31ce5594_292774cuda3std6ranges3__45__cpo9iter_moveE - _ZN40_INTERNAL_d58bfe93_4_k_cu_31ce5594_292774cuda3std3__48in_placeE)
_ZN40_INTERNAL_d58bfe93_4_k_cu_31ce5594_292774cuda3std3__48in_placeE:
	.zero		1
	.type		_ZN40_INTERNAL_d58bfe93_4_k_cu_31ce5594_292774cuda3std6ranges3__45__cpo9iter_moveE,@object
	.size		_ZN40_INTERNAL_d58bfe93_4_k_cu_31ce5594_292774cuda3std6ranges3__45__cpo9iter_moveE,(_ZN40_INTERNAL_d58bfe93_4_k_cu_31ce5594_292774cuda3std3__45__cpo5beginE - _ZN40_INTERNAL_d58bfe93_4_k_cu_31ce5594_292774cuda3std6ranges3__45__cpo9iter_moveE)
_ZN40_INTERNAL_d58bfe93_4_k_cu_31ce5594_292774cuda3std6ranges3__45__cpo9iter_moveE:
	.zero		1
	.type		_ZN40_INTERNAL_d58bfe93_4_k_cu_31ce5594_292774cuda3std3__45__cpo5beginE,@object
	.size		_ZN40_INTERNAL_d58bfe93_4_k_cu_31ce5594_292774cuda3std3__45__cpo5beginE,(_ZN40_INTERNAL_d58bfe93_4_k_cu_31ce5594_292774cuda3std3__442_GLOBAL__N__d58bfe93_4_k_cu_31ce5594_292776ignoreE - _ZN40_INTERNAL_d58bfe93_4_k_cu_31ce5594_292774cuda3std3__45__cpo5beginE)
_ZN40_INTERNAL_d58bfe93_4_k_cu_31ce5594_292774cuda3std3__45__cpo5beginE:
	.zero		1
	.type		_ZN40_INTERNAL_d58bfe93_4_k_cu_31ce5594_292774cuda3std3__442_GLOBAL__N__d58bfe93_4_k_cu_31ce5594_292776ignoreE,@object
	.size		_ZN40_INTERNAL_d58bfe93_4_k_cu_31ce5594_292774cuda3std3__442_GLOBAL__N__d58bfe93_4_k_cu_31ce5594_292776ignoreE,(_ZN40_INTERNAL_d58bfe93_4_k_cu_31ce5594_292774cute7productE - _ZN40_INTERNAL_d58bfe93_4_k_cu_31ce5594_292774cuda3std3__442_GLOBAL__N__d58bfe93_4_k_cu_31ce5594_292776ignoreE)
_ZN40_INTERNAL_d58bfe93_4_k_cu_31ce5594_292774cuda3std3__442_GLOBAL__N__d58bfe93_4_k_cu_31ce5594_292776ignoreE:
	.zero		1
	.type		_ZN40_INTERNAL_d58bfe93_4_k_cu_31ce5594_292774cute7productE,@object
	.size		_ZN40_INTERNAL_d58bfe93_4_k_cu_31ce5594_292774cute7productE,(_ZN40_INTERNAL_d58bfe93_4_k_cu_31ce5594_292774cuda3std3__45__cpo3endE - _ZN40_INTERNAL_d58bfe93_4_k_cu_31ce5594_292774cute7productE)
_ZN40_INTERNAL_d58bfe93_4_k_cu_31ce5594_292774cute7productE:
	.zero		1
	.type		_ZN40_INTERNAL_d58bfe93_4_k_cu_31ce5594_292774cuda3std3__45__cpo3endE,@object
	.size		_ZN40_INTERNAL_d58bfe93_4_k_cu_31ce5594_292774cuda3std3__45__cpo3endE,(_ZN40_INTERNAL_d58bfe93_4_k_cu_31ce5594_292774cuda3std3__419piecewise_constructE - _ZN40_INTERNAL_d58bfe93_4_k_cu_31ce5594_292774cuda3std3__45__cpo3endE)
_ZN40_INTERNAL_d58bfe93_4_k_cu_31ce5594_292774cuda3std3__45__cpo3endE:
	.zero		1
	.type		_ZN40_INTERNAL_d58bfe93_4_k_cu_31ce5594_292774cuda3std3__419piecewise_constructE,@object
	.size		_ZN40_INTERNAL_d58bfe93_4_k_cu_31ce5594_292774cuda3std3__419piecewise_constructE,(_ZN40_INTERNAL_d58bfe93_4_k_cu_31ce5594_292774cuda3std3__45__cpo4cendE - _ZN40_INTERNAL_d58bfe93_4_k_cu_31ce5594_292774cuda3std3__419piecewise_constructE)
_ZN40_INTERNAL_d58bfe93_4_k_cu_31ce5594_292774cuda3std3__419piecewise_constructE:
	.zero		1
	.type		_ZN40_INTERNAL_d58bfe93_4_k_cu_31ce5594_292774cuda3std3__45__cpo4cendE,@object
	.size		_ZN40_INTERNAL_d58bfe93_4_k_cu_31ce5594_292774cuda3std3__45__cpo4cendE,(_ZN40_INTERNAL_d58bfe93_4_k_cu_31ce5594_292774cuda3std6ranges3__45__cpo4swapE - _ZN40_INTERNAL_d58bfe93_4_k_cu_31ce5594_292774cuda3std3__45__cpo4cendE)
_ZN40_INTERNAL_d58bfe93_4_k_cu_31ce5594_292774cuda3std3__45__cpo4cendE:
	.zero		1
	.type		_ZN40_INTERNAL_d58bfe93_4_k_cu_31ce5594_292774cuda3std6ranges3__45__cpo4swapE,@object
	.size		_ZN40_INTERNAL_d58bfe93_4_k_cu_31ce5594_292774cuda3std6ranges3__45__cpo4swapE,(.L_8 - _ZN40_INTERNAL_d58bfe93_4_k_cu_31ce5594_292774cuda3std6ranges3__45__cpo4swapE)
_ZN40_INTERNAL_d58bfe93_4_k_cu_31ce5594_292774cuda3std6ranges3__45__cpo4swapE:
	.zero		1
.L_8:


//--------------------- .nv.constant0._ZN7cutlass13device_kernelINS_4gemm6kernel13GemmUniversalIN4cute5tupleIJiiiiEEENS1_10collective13CollectiveMmaINS1_34MainloopSm90TmaGmmaWarpSpecializedILi5ENS5_IJNS4_1CILi1EEESB_SB_EEENS1_35KernelTmaWarpSpecializedCooperativeEEENS5_IJNSA_ILi128EEENSA_ILi64EEESF_EEEaNS5_IJlSB_lEEEaSI_NS4_8TiledMMAINS4_8MMA_AtomIJNS4_4SM904GMMA26MMA_64x64x32_S32S8S8_SS_TNEEEENS4_6LayoutINS5_IJNSA_ILi2EEESB_SB_EEENS5_IJSB_NSA_ILi0EEESS_EEEEENS5_IJNS4_10UnderscoreESV_SV_EEEEENS4_13SM90_TMA_LOADENS4_14ComposedLayoutINS4_7SwizzleILi3ELi4ELi3EEENS4_18smem_ptr_flag_bitsILi8EEENSP_INS5_IJNSA_ILi8EEESF_EEENS5_IJSF_SB_EEEEEEEvNS4_8identityESY_S18_vS19_EENS_8epilogue10collective6detail29Sm90TmaWarpSpecializedAdapterINS1C_15DefaultEpilogueIaSI_SI_NS1B_6thread17LinearCombinationIaLi1EiiLNS1G_9ScaleType4KindE0ELNS_15FloatRoundStyleE2EaEENS1_15EpilogueDefaultEEEEEvvEEEEvNT_6ParamsE --------------------------
	.section	.nv.constant0._ZN7cutlass13device_kernelINS_4gemm6kernel13GemmUniversalIN4cute5tupleIJiiiiEEENS1_10collective13CollectiveMmaINS1_34MainloopSm90TmaGmmaWarpSpecializedILi5ENS5_IJNS4_1CILi1EEESB_SB_EEENS1_35KernelTmaWarpSpecializedCooperativeEEENS5_IJNSA_ILi128EEENSA_ILi64EEESF_EEEaNS5_IJlSB_lEEEaSI_NS4_8TiledMMAINS4_8MMA_AtomIJNS4_4SM904GMMA26MMA_64x64x32_S32S8S8_SS_TNEEEENS4_6LayoutINS5_IJNSA_ILi2EEESB_SB_EEENS5_IJSB_NSA_ILi0EEESS_EEEEENS5_IJNS4_10UnderscoreESV_SV_EEEEENS4_13SM90_TMA_LOADENS4_14ComposedLayoutINS4_7SwizzleILi3ELi4ELi3EEENS4_18smem_ptr_flag_bitsILi8EEENSP_INS5_IJNSA_ILi8EEESF_EEENS5_IJSF_SB_EEEEEEEvNS4_8identityESY_S18_vS19_EENS_8epilogue10collective6detail29Sm90TmaWarpSpecializedAdapterINS1C_15DefaultEpilogueIaSI_SI_NS1B_6thread17LinearCombinationIaLi1EiiLNS1G_9ScaleType4KindE0ELNS_15FloatRoundStyleE2EaEENS1_15EpilogueDefaultEEEEEvvEEEEvNT_6ParamsE,"a",@progbits
	.sectionflags	@""
	.align	4
.nv.constant0._ZN7cutlass13device_kernelINS_4gemm6kernel13GemmUniversalIN4cute5tupleIJiiiiEEENS1_10collective13CollectiveMmaINS1_34MainloopSm90TmaGmmaWarpSpecializedILi5ENS5_IJNS4_1CILi1EEESB_SB_EEENS1_35KernelTmaWarpSpecializedCooperativeEEENS5_IJNSA_ILi128EEENSA_ILi64EEESF_EEEaNS5_IJlSB_lEEEaSI_NS4_8TiledMMAINS4_8MMA_AtomIJNS4_4SM904GMMA26MMA_64x64x32_S32S8S8_SS_TNEEEENS4_6LayoutINS5_IJNSA_ILi2EEESB_SB_EEENS5_IJSB_NSA_ILi0EEESS_EEEEENS5_IJNS4_10UnderscoreESV_SV_EEEEENS4_13SM90_TMA_LOADENS4_14ComposedLayoutINS4_7SwizzleILi3ELi4ELi3EEENS4_18smem_ptr_flag_bitsILi8EEENSP_INS5_IJNSA_ILi8EEESF_EEENS5_IJSF_SB_EEEEEEEvNS4_8identityESY_S18_vS19_EENS_8epilogue10collective6detail29Sm90TmaWarpSpecializedAdapterINS1C_15DefaultEpilogueIaSI_SI_NS1B_6thread17LinearCombinationIaLi1EiiLNS1G_9ScaleType4KindE0ELNS_15FloatRoundStyleE2EaEENS1_15EpilogueDefaultEEEEEvvEEEEvNT_6ParamsE:
	.zero		1664


//--------------------- SYMBOLS --------------------------

	.type		.nv.reservedSmem.offset0,@object
	.size		.nv.reservedSmem.offset0,0x4
	.type		__assertfail,@function
